//
// Generated by NVIDIA NVVM Compiler
//
// Compiler Build ID: CL-36424714
// Cuda compilation tools, release 13.0, V13.0.88
// Based on NVVM 20.0.0
//

.version 9.0
.target sm_100
.address_size 64

	// .globl	wavetrend_batch_f32

.visible .entry wavetrend_batch_f32(
	.param .u64 .ptr .align 1 wavetrend_batch_f32_param_0,
	.param .u32 wavetrend_batch_f32_param_1,
	.param .u32 wavetrend_batch_f32_param_2,
	.param .u32 wavetrend_batch_f32_param_3,
	.param .u64 .ptr .align 1 wavetrend_batch_f32_param_4,
	.param .u64 .ptr .align 1 wavetrend_batch_f32_param_5,
	.param .u64 .ptr .align 1 wavetrend_batch_f32_param_6,
	.param .u64 .ptr .align 1 wavetrend_batch_f32_param_7,
	.param .u64 .ptr .align 1 wavetrend_batch_f32_param_8,
	.param .u64 .ptr .align 1 wavetrend_batch_f32_param_9,
	.param .u64 .ptr .align 1 wavetrend_batch_f32_param_10
)
{
	.reg .pred 	%p<110>;
	.reg .b32 	%r<204>;
	.reg .b32 	%f<193>;
	.reg .b64 	%rd<180>;

	ld.param.u64 	%rd30, [wavetrend_batch_f32_param_0];
	ld.param.u32 	%r93, [wavetrend_batch_f32_param_1];
	ld.param.u32 	%r94, [wavetrend_batch_f32_param_2];
	ld.param.u32 	%r95, [wavetrend_batch_f32_param_3];
	ld.param.u64 	%rd31, [wavetrend_batch_f32_param_4];
	ld.param.u64 	%rd32, [wavetrend_batch_f32_param_5];
	ld.param.u64 	%rd33, [wavetrend_batch_f32_param_6];
	ld.param.u64 	%rd34, [wavetrend_batch_f32_param_8];
	ld.param.u64 	%rd35, [wavetrend_batch_f32_param_9];
	ld.param.u64 	%rd36, [wavetrend_batch_f32_param_10];
	cvta.to.global.u64 	%rd1, %rd30;
	cvta.to.global.u64 	%rd2, %rd36;
	cvta.to.global.u64 	%rd3, %rd35;
	cvta.to.global.u64 	%rd4, %rd34;
	cvta.to.global.u64 	%rd5, %rd33;
	cvta.to.global.u64 	%rd6, %rd32;
	cvta.to.global.u64 	%rd7, %rd31;
	mov.u32 	%r96, %ctaid.x;
	mov.u32 	%r97, %ntid.x;
	mov.u32 	%r98, %tid.x;
	mad.lo.s32 	%r185, %r96, %r97, %r98;
	mov.u32 	%r99, %nctaid.x;
	mul.lo.s32 	%r2, %r97, %r99;
	setp.ge.s32 	%p1, %r185, %r95;
	@%p1 bra 	$L__BB0_111;
	add.s32 	%r3, %r94, -2;
	setp.ge.s32 	%p2, %r94, %r93;
	@%p2 bra 	$L__BB0_76;
	setp.gt.s32 	%p28, %r93, 0;
	@%p28 bra 	$L__BB0_3;
	bra.uni 	$L__BB0_46;
$L__BB0_3:
	and.b32  	%r4, %r93, 7;
	cvt.s64.s32 	%rd135, %r93;
$L__BB0_4:
	ld.param.u64 	%rd176, [wavetrend_batch_f32_param_7];
	setp.lt.u32 	%p65, %r93, 8;
	cvt.s64.s32 	%rd8, %r185;
	mul.wide.s32 	%rd123, %r185, 4;
	add.s64 	%rd124, %rd7, %rd123;
	ld.global.nc.u32 	%r6, [%rd124];
	add.s64 	%rd125, %rd6, %rd123;
	ld.global.nc.u32 	%r7, [%rd125];
	add.s64 	%rd126, %rd5, %rd123;
	ld.global.nc.u32 	%r8, [%rd126];
	cvta.to.global.u64 	%rd127, %rd176;
	add.s64 	%rd128, %rd127, %rd123;
	ld.global.nc.f32 	%f1, [%rd128];
	mov.b32 	%r183, 0;
	@%p65 bra 	$L__BB0_7;
	and.b32  	%r183, %r93, 2147483640;
	neg.s32 	%r174, %r183;
	cvt.s64.s32 	%rd129, %r93;
	mul.lo.s64 	%rd130, %rd129, %rd8;
	shl.b64 	%rd131, %rd130, 2;
	add.s64 	%rd132, %rd4, %rd131;
	add.s64 	%rd179, %rd132, 16;
	add.s64 	%rd133, %rd3, %rd131;
	add.s64 	%rd178, %rd133, 16;
	add.s64 	%rd134, %rd2, %rd131;
	add.s64 	%rd177, %rd134, 16;
$L__BB0_6:
	.pragma "nounroll";
	mov.b32 	%r150, 2147483647;
	st.global.u32 	[%rd179+-16], %r150;
	st.global.u32 	[%rd178+-16], %r150;
	st.global.u32 	[%rd177+-16], %r150;
	st.global.u32 	[%rd179+-12], %r150;
	st.global.u32 	[%rd178+-12], %r150;
	st.global.u32 	[%rd177+-12], %r150;
	st.global.u32 	[%rd179+-8], %r150;
	st.global.u32 	[%rd178+-8], %r150;
	st.global.u32 	[%rd177+-8], %r150;
	st.global.u32 	[%rd179+-4], %r150;
	st.global.u32 	[%rd178+-4], %r150;
	st.global.u32 	[%rd177+-4], %r150;
	st.global.u32 	[%rd179], %r150;
	st.global.u32 	[%rd178], %r150;
	st.global.u32 	[%rd177], %r150;
	st.global.u32 	[%rd179+4], %r150;
	st.global.u32 	[%rd178+4], %r150;
	st.global.u32 	[%rd177+4], %r150;
	st.global.u32 	[%rd179+8], %r150;
	st.global.u32 	[%rd178+8], %r150;
	st.global.u32 	[%rd177+8], %r150;
	st.global.u32 	[%rd179+12], %r150;
	st.global.u32 	[%rd178+12], %r150;
	st.global.u32 	[%rd177+12], %r150;
	add.s32 	%r174, %r174, 8;
	add.s64 	%rd179, %rd179, 32;
	add.s64 	%rd178, %rd178, 32;
	add.s64 	%rd177, %rd177, 32;
	setp.eq.s32 	%p66, %r174, 0;
	@%p66 bra 	$L__BB0_7;
	bra.uni 	$L__BB0_6;
$L__BB0_7:
	mul.lo.s64 	%rd136, %rd8, %rd135;
	shl.b64 	%rd137, %rd136, 2;
	add.s64 	%rd18, %rd4, %rd137;
	add.s64 	%rd19, %rd3, %rd137;
	add.s64 	%rd20, %rd2, %rd137;
	setp.eq.s32 	%p67, %r4, 0;
	@%p67 bra 	$L__BB0_15;
	add.s32 	%r151, %r4, -1;
	setp.lt.u32 	%p68, %r151, 3;
	@%p68 bra 	$L__BB0_10;
	mul.wide.u32 	%rd138, %r183, 4;
	add.s64 	%rd139, %rd18, %rd138;
	mov.b32 	%r152, 2147483647;
	st.global.u32 	[%rd139], %r152;
	add.s64 	%rd140, %rd19, %rd138;
	st.global.u32 	[%rd140], %r152;
	add.s64 	%rd141, %rd20, %rd138;
	st.global.u32 	[%rd141], %r152;
	st.global.u32 	[%rd139+4], %r152;
	st.global.u32 	[%rd140+4], %r152;
	st.global.u32 	[%rd141+4], %r152;
	st.global.u32 	[%rd139+8], %r152;
	st.global.u32 	[%rd140+8], %r152;
	st.global.u32 	[%rd141+8], %r152;
	st.global.u32 	[%rd139+12], %r152;
	st.global.u32 	[%rd140+12], %r152;
	st.global.u32 	[%rd141+12], %r152;
	add.s32 	%r183, %r183, 4;
$L__BB0_10:
	and.b32  	%r153, %r93, 3;
	setp.eq.s32 	%p69, %r153, 0;
	@%p69 bra 	$L__BB0_15;
	setp.eq.s32 	%p70, %r153, 1;
	@%p70 bra 	$L__BB0_13;
	mul.wide.u32 	%rd142, %r183, 4;
	add.s64 	%rd143, %rd18, %rd142;
	mov.b32 	%r154, 2147483647;
	st.global.u32 	[%rd143], %r154;
	add.s64 	%rd144, %rd19, %rd142;
	st.global.u32 	[%rd144], %r154;
	add.s64 	%rd145, %rd20, %rd142;
	st.global.u32 	[%rd145], %r154;
	st.global.u32 	[%rd143+4], %r154;
	st.global.u32 	[%rd144+4], %r154;
	st.global.u32 	[%rd145+4], %r154;
	add.s32 	%r183, %r183, 2;
$L__BB0_13:
	and.b32  	%r155, %r93, 1;
	setp.eq.b32 	%p71, %r155, 1;
	not.pred 	%p72, %p71;
	@%p72 bra 	$L__BB0_15;
	mul.wide.u32 	%rd146, %r183, 4;
	add.s64 	%rd147, %rd18, %rd146;
	mov.b32 	%r156, 2147483647;
	st.global.u32 	[%rd147], %r156;
	add.s64 	%rd148, %rd19, %rd146;
	st.global.u32 	[%rd148], %r156;
	add.s64 	%rd149, %rd20, %rd146;
	st.global.u32 	[%rd149], %r156;
$L__BB0_15:
	cvt.rn.f32.s32 	%f110, %r6;
	add.f32 	%f111, %f110, 0f3F800000;
	mov.f32 	%f112, 0f40000000;
	div.rn.f32 	%f28, %f112, %f111;
	cvt.rn.f32.s32 	%f113, %r7;
	add.f32 	%f114, %f113, 0f3F800000;
	div.rn.f32 	%f29, %f112, %f114;
	setp.gt.s32 	%p73, %r8, 0;
	mov.f32 	%f165, 0f00000000;
	@%p73 bra 	$L__BB0_16;
	bra.uni 	$L__BB0_17;
$L__BB0_16:
	cvt.rn.f32.u32 	%f115, %r8;
	rcp.rn.f32 	%f165, %f115;
$L__BB0_17:
	add.s32 	%r158, %r3, %r6;
	add.s32 	%r159, %r158, %r7;
	add.s32 	%r13, %r159, %r8;
	max.s32 	%r160, %r13, 1;
	add.s32 	%r161, %r160, -1;
	min.s32 	%r14, %r161, %r93;
	mov.f32 	%f167, 0f7FFFFFFF;
	mov.f32 	%f166, 0f00000000;
	mov.b32 	%r176, 0;
	mov.u32 	%r175, %r94;
	mov.f32 	%f168, %f167;
	mov.f32 	%f171, %f167;
$L__BB0_18:
	mul.wide.s32 	%rd150, %r175, 4;
	add.s64 	%rd151, %rd1, %rd150;
	ld.global.nc.f32 	%f8, [%rd151];
	abs.f32 	%f9, %f8;
	setp.equ.f32 	%p74, %f9, 0f7F800000;
	mov.f32 	%f170, 0f7FFFFFFF;
	mov.f32 	%f172, 0f7FFFFFFF;
	@%p74 bra 	$L__BB0_21;
	abs.f32 	%f120, %f171;
	setp.equ.f32 	%p75, %f120, 0f7F800000;
	mul.f32 	%f121, %f28, %f8;
	mov.f32 	%f122, 0f3F800000;
	sub.f32 	%f123, %f122, %f28;
	fma.rn.f32 	%f124, %f123, %f171, %f121;
	selp.f32 	%f170, %f8, %f124, %p75;
	abs.f32 	%f125, %f170;
	setp.equ.f32 	%p76, %f125, 0f7F800000;
	mov.f32 	%f171, %f170;
	@%p76 bra 	$L__BB0_21;
	sub.f32 	%f126, %f8, %f170;
	abs.f32 	%f172, %f126;
$L__BB0_21:
	abs.f32 	%f128, %f172;
	setp.equ.f32 	%p77, %f128, 0f7F800000;
	mov.f32 	%f174, 0f7FFFFFFF;
	mov.f32 	%f173, %f168;
	@%p77 bra 	$L__BB0_24;
	abs.f32 	%f129, %f168;
	setp.equ.f32 	%p78, %f129, 0f7F800000;
	mov.f32 	%f173, %f172;
	mov.f32 	%f174, %f172;
	@%p78 bra 	$L__BB0_24;
	mul.f32 	%f130, %f28, %f172;
	mov.f32 	%f131, 0f3F800000;
	sub.f32 	%f132, %f131, %f28;
	fma.rn.f32 	%f173, %f132, %f168, %f130;
	mov.f32 	%f174, %f173;
$L__BB0_24:
	abs.f32 	%f134, %f170;
	setp.equ.f32 	%p80, %f134, 0f7F800000;
	or.pred  	%p81, %p74, %p80;
	abs.f32 	%f136, %f174;
	setp.equ.f32 	%p82, %f136, 0f7F800000;
	or.pred  	%p83, %p81, %p82;
	mov.f32 	%f175, 0f7FFFFFFF;
	@%p83 bra 	$L__BB0_27;
	mul.f32 	%f18, %f1, %f174;
	setp.eq.f32 	%p84, %f18, 0f00000000;
	abs.f32 	%f139, %f18;
	setp.equ.f32 	%p85, %f139, 0f7F800000;
	or.pred  	%p86, %p84, %p85;
	@%p86 bra 	$L__BB0_27;
	sub.f32 	%f141, %f8, %f170;
	div.rn.f32 	%f175, %f141, %f18;
$L__BB0_27:
	abs.f32 	%f143, %f175;
	setp.equ.f32 	%p87, %f143, 0f7F800000;
	mov.f32 	%f177, 0f7FFFFFFF;
	mov.f32 	%f176, %f167;
	@%p87 bra 	$L__BB0_30;
	abs.f32 	%f144, %f167;
	setp.equ.f32 	%p88, %f144, 0f7F800000;
	mov.f32 	%f176, %f175;
	mov.f32 	%f177, %f175;
	@%p88 bra 	$L__BB0_30;
	mul.f32 	%f145, %f29, %f175;
	mov.f32 	%f146, 0f3F800000;
	sub.f32 	%f147, %f146, %f29;
	fma.rn.f32 	%f176, %f147, %f167, %f145;
	mov.f32 	%f177, %f176;
$L__BB0_30:
	setp.lt.s32 	%p89, %r8, 1;
	mul.wide.s32 	%rd152, %r175, 4;
	add.s64 	%rd153, %rd18, %rd152;
	st.global.f32 	[%rd153], %f177;
	abs.f32 	%f24, %f177;
	setp.ne.f32 	%p90, %f24, 0f7F800000;
	add.f32 	%f148, %f166, %f177;
	selp.f32 	%f166, %f148, %f166, %p90;
	selp.u32 	%r162, 1, 0, %p90;
	add.s32 	%r176, %r176, %r162;
	setp.lt.s32 	%p91, %r175, %r8;
	or.pred  	%p92, %p89, %p91;
	@%p92 bra 	$L__BB0_32;
	sub.s32 	%r163, %r175, %r8;
	mul.wide.s32 	%rd154, %r163, 4;
	add.s64 	%rd155, %rd18, %rd154;
	ld.global.f32 	%f149, [%rd155];
	abs.f32 	%f150, %f149;
	setp.ne.f32 	%p93, %f150, 0f7F800000;
	sub.f32 	%f151, %f166, %f149;
	selp.f32 	%f166, %f151, %f166, %p93;
	selp.s32 	%r164, -1, 0, %p93;
	add.s32 	%r176, %r176, %r164;
$L__BB0_32:
	setp.ge.s32 	%p96, %r176, %r8;
	mul.f32 	%f152, %f165, %f166;
	selp.f32 	%f153, %f152, 0f7FFFFFFF, %p96;
	selp.f32 	%f154, %f153, 0f7FFFFFFF, %p73;
	mul.wide.s32 	%rd156, %r175, 4;
	add.s64 	%rd157, %rd19, %rd156;
	st.global.f32 	[%rd157], %f154;
	setp.ge.s32 	%p97, %r175, %r14;
	abs.f32 	%f155, %f154;
	sub.f32 	%f157, %f154, %f177;
	setp.ne.f32 	%p98, %f155, 0f7F800000;
	selp.f32 	%f158, %f157, 0f7FFFFFFF, %p90;
	selp.f32 	%f159, %f158, 0f7FFFFFFF, %p98;
	selp.f32 	%f160, %f159, 0f7FFFFFFF, %p97;
	add.s64 	%rd158, %rd20, %rd156;
	st.global.f32 	[%rd158], %f160;
	add.s32 	%r175, %r175, 1;
	setp.eq.s32 	%p99, %r175, %r93;
	mov.f32 	%f167, %f176;
	mov.f32 	%f168, %f173;
	@%p99 bra 	$L__BB0_33;
	bra.uni 	$L__BB0_18;
$L__BB0_33:
	setp.gt.s32 	%p100, %r13, 1;
	@%p100 bra 	$L__BB0_34;
	bra.uni 	$L__BB0_45;
$L__BB0_34:
	max.s32 	%r25, %r14, 1;
	setp.lt.s32 	%p101, %r14, 8;
	mov.b32 	%r180, 0;
	@%p101 bra 	$L__BB0_37;
	mov.b32 	%r178, 0;
$L__BB0_36:
	.pragma "nounroll";
	mul.wide.u32 	%rd159, %r178, 4;
	add.s64 	%rd160, %rd18, %rd159;
	mov.b32 	%r167, 2147483647;
	st.global.u32 	[%rd160], %r167;
	add.s64 	%rd161, %rd19, %rd159;
	st.global.u32 	[%rd161], %r167;
	add.s64 	%rd162, %rd20, %rd159;
	st.global.u32 	[%rd162], %r167;
	st.global.u32 	[%rd160+4], %r167;
	st.global.u32 	[%rd161+4], %r167;
	st.global.u32 	[%rd162+4], %r167;
	st.global.u32 	[%rd160+8], %r167;
	st.global.u32 	[%rd161+8], %r167;
	st.global.u32 	[%rd162+8], %r167;
	st.global.u32 	[%rd160+12], %r167;
	st.global.u32 	[%rd161+12], %r167;
	st.global.u32 	[%rd162+12], %r167;
	st.global.u32 	[%rd160+16], %r167;
	st.global.u32 	[%rd161+16], %r167;
	st.global.u32 	[%rd162+16], %r167;
	st.global.u32 	[%rd160+20], %r167;
	st.global.u32 	[%rd161+20], %r167;
	st.global.u32 	[%rd162+20], %r167;
	st.global.u32 	[%rd160+24], %r167;
	st.global.u32 	[%rd161+24], %r167;
	st.global.u32 	[%rd162+24], %r167;
	st.global.u32 	[%rd160+28], %r167;
	st.global.u32 	[%rd161+28], %r167;
	st.global.u32 	[%rd162+28], %r167;
	add.s32 	%r178, %r178, 8;
	and.b32  	%r180, %r25, 2147483640;
	setp.eq.s32 	%p102, %r178, %r180;
	@%p102 bra 	$L__BB0_37;
	bra.uni 	$L__BB0_36;
$L__BB0_37:
	and.b32  	%r27, %r25, 7;
	setp.eq.s32 	%p103, %r27, 0;
	@%p103 bra 	$L__BB0_45;
	setp.lt.u32 	%p104, %r27, 4;
	@%p104 bra 	$L__BB0_40;
	mul.wide.u32 	%rd163, %r180, 4;
	add.s64 	%rd164, %rd18, %rd163;
	mov.b32 	%r168, 2147483647;
	st.global.u32 	[%rd164], %r168;
	add.s64 	%rd165, %rd19, %rd163;
	st.global.u32 	[%rd165], %r168;
	add.s64 	%rd166, %rd20, %rd163;
	st.global.u32 	[%rd166], %r168;
	st.global.u32 	[%rd164+4], %r168;
	st.global.u32 	[%rd165+4], %r168;
	st.global.u32 	[%rd166+4], %r168;
	st.global.u32 	[%rd164+8], %r168;
	st.global.u32 	[%rd165+8], %r168;
	st.global.u32 	[%rd166+8], %r168;
	st.global.u32 	[%rd164+12], %r168;
	st.global.u32 	[%rd165+12], %r168;
	st.global.u32 	[%rd166+12], %r168;
	add.s32 	%r180, %r180, 4;
$L__BB0_40:
	and.b32  	%r30, %r25, 3;
	setp.eq.s32 	%p105, %r30, 0;
	@%p105 bra 	$L__BB0_45;
	setp.eq.s32 	%p106, %r30, 1;
	@%p106 bra 	$L__BB0_43;
	mul.wide.u32 	%rd167, %r180, 4;
	add.s64 	%rd168, %rd18, %rd167;
	mov.b32 	%r169, 2147483647;
	st.global.u32 	[%rd168], %r169;
	add.s64 	%rd169, %rd19, %rd167;
	st.global.u32 	[%rd169], %r169;
	add.s64 	%rd170, %rd20, %rd167;
	st.global.u32 	[%rd170], %r169;
	st.global.u32 	[%rd168+4], %r169;
	st.global.u32 	[%rd169+4], %r169;
	st.global.u32 	[%rd170+4], %r169;
	add.s32 	%r180, %r180, 2;
$L__BB0_43:
	and.b32  	%r170, %r25, 1;
	setp.eq.b32 	%p107, %r170, 1;
	not.pred 	%p108, %p107;
	@%p108 bra 	$L__BB0_45;
	mul.wide.u32 	%rd171, %r180, 4;
	add.s64 	%rd172, %rd18, %rd171;
	mov.b32 	%r171, 2147483647;
	st.global.u32 	[%rd172], %r171;
	add.s64 	%rd173, %rd19, %rd171;
	st.global.u32 	[%rd173], %r171;
	add.s64 	%rd174, %rd20, %rd171;
	st.global.u32 	[%rd174], %r171;
$L__BB0_45:
	cvt.u32.u64 	%r172, %rd8;
	add.s32 	%r185, %r172, %r2;
	setp.lt.s32 	%p109, %r185, %r95;
	@%p109 bra 	$L__BB0_4;
	bra.uni 	$L__BB0_111;
$L__BB0_46:
	ld.param.u64 	%rd175, [wavetrend_batch_f32_param_7];
	mul.wide.s32 	%rd95, %r185, 4;
	add.s64 	%rd96, %rd7, %rd95;
	ld.global.nc.u32 	%r39, [%rd96];
	add.s64 	%rd97, %rd6, %rd95;
	ld.global.nc.u32 	%r40, [%rd97];
	add.s64 	%rd98, %rd5, %rd95;
	ld.global.nc.u32 	%r41, [%rd98];
	cvta.to.global.u64 	%rd99, %rd175;
	add.s64 	%rd100, %rd99, %rd95;
	ld.global.nc.f32 	%f30, [%rd100];
	mul.wide.s32 	%rd21, %r185, %r93;
	cvt.rn.f32.s32 	%f62, %r39;
	add.f32 	%f63, %f62, 0f3F800000;
	mov.f32 	%f64, 0f40000000;
	div.rn.f32 	%f31, %f64, %f63;
	mov.f32 	%f65, 0f3F800000;
	sub.f32 	%f32, %f65, %f31;
	cvt.rn.f32.s32 	%f66, %r40;
	add.f32 	%f67, %f66, 0f3F800000;
	div.rn.f32 	%f33, %f64, %f67;
	setp.lt.s32 	%p29, %r41, 1;
	mov.f32 	%f179, 0f00000000;
	@%p29 bra 	$L__BB0_48;
	cvt.rn.f32.u32 	%f68, %r41;
	rcp.rn.f32 	%f179, %f68;
$L__BB0_48:
	shl.b64 	%rd101, %rd21, 2;
	add.s64 	%rd22, %rd4, %rd101;
	add.s64 	%rd23, %rd3, %rd101;
	add.s64 	%rd24, %rd2, %rd101;
	add.s32 	%r133, %r3, %r39;
	add.s32 	%r134, %r133, %r40;
	add.s32 	%r135, %r134, %r41;
	max.s32 	%r136, %r135, 1;
	add.s32 	%r137, %r136, -1;
	min.s32 	%r42, %r137, %r93;
	mov.f32 	%f71, 0f3F800000;
	sub.f32 	%f36, %f71, %f33;
	mov.f32 	%f181, 0f7FFFFFFF;
	mov.f32 	%f180, 0f00000000;
	mov.b32 	%r187, 0;
	mov.u32 	%r186, %r94;
	mov.f32 	%f182, %f181;
	mov.f32 	%f185, %f181;
$L__BB0_49:
	mul.wide.s32 	%rd102, %r186, 4;
	add.s64 	%rd103, %rd1, %rd102;
	ld.global.nc.f32 	%f41, [%rd103];
	abs.f32 	%f42, %f41;
	setp.equ.f32 	%p30, %f42, 0f7F800000;
	mov.f32 	%f184, 0f7FFFFFFF;
	mov.f32 	%f186, 0f7FFFFFFF;
	@%p30 bra 	$L__BB0_52;
	abs.f32 	%f74, %f185;
	setp.equ.f32 	%p31, %f74, 0f7F800000;
	mul.f32 	%f75, %f31, %f41;
	fma.rn.f32 	%f76, %f32, %f185, %f75;
	selp.f32 	%f184, %f41, %f76, %p31;
	abs.f32 	%f77, %f184;
	setp.equ.f32 	%p32, %f77, 0f7F800000;
	mov.f32 	%f185, %f184;
	@%p32 bra 	$L__BB0_52;
	sub.f32 	%f78, %f41, %f184;
	abs.f32 	%f186, %f78;
$L__BB0_52:
	abs.f32 	%f80, %f186;
	setp.equ.f32 	%p33, %f80, 0f7F800000;
	mov.f32 	%f188, 0f7FFFFFFF;
	mov.f32 	%f187, %f182;
	@%p33 bra 	$L__BB0_55;
	abs.f32 	%f81, %f182;
	setp.equ.f32 	%p34, %f81, 0f7F800000;
	mov.f32 	%f187, %f186;
	mov.f32 	%f188, %f186;
	@%p34 bra 	$L__BB0_55;
	mul.f32 	%f82, %f31, %f186;
	fma.rn.f32 	%f187, %f32, %f182, %f82;
	mov.f32 	%f188, %f187;
$L__BB0_55:
	abs.f32 	%f84, %f184;
	setp.equ.f32 	%p36, %f84, 0f7F800000;
	or.pred  	%p37, %p30, %p36;
	abs.f32 	%f86, %f188;
	setp.equ.f32 	%p38, %f86, 0f7F800000;
	or.pred  	%p39, %p37, %p38;
	mov.f32 	%f189, 0f7FFFFFFF;
	@%p39 bra 	$L__BB0_58;
	mul.f32 	%f51, %f30, %f188;
	setp.eq.f32 	%p40, %f51, 0f00000000;
	abs.f32 	%f89, %f51;
	setp.equ.f32 	%p41, %f89, 0f7F800000;
	or.pred  	%p42, %p40, %p41;
	@%p42 bra 	$L__BB0_58;
	sub.f32 	%f91, %f41, %f184;
	div.rn.f32 	%f189, %f91, %f51;
$L__BB0_58:
	abs.f32 	%f93, %f189;
	setp.equ.f32 	%p43, %f93, 0f7F800000;
	mov.f32 	%f191, 0f7FFFFFFF;
	mov.f32 	%f190, %f181;
	@%p43 bra 	$L__BB0_61;
	abs.f32 	%f94, %f181;
	setp.equ.f32 	%p44, %f94, 0f7F800000;
	mov.f32 	%f190, %f189;
	mov.f32 	%f191, %f189;
	@%p44 bra 	$L__BB0_61;
	mul.f32 	%f95, %f33, %f189;
	fma.rn.f32 	%f190, %f36, %f181, %f95;
	mov.f32 	%f191, %f190;
$L__BB0_61:
	setp.lt.s32 	%p45, %r41, 1;
	mul.wide.s32 	%rd104, %r186, 4;
	add.s64 	%rd105, %rd22, %rd104;
	st.global.f32 	[%rd105], %f191;
	abs.f32 	%f57, %f191;
	setp.ne.f32 	%p46, %f57, 0f7F800000;
	add.f32 	%f96, %f180, %f191;
	selp.f32 	%f180, %f96, %f180, %p46;
	selp.u32 	%r138, 1, 0, %p46;
	add.s32 	%r187, %r187, %r138;
	setp.lt.s32 	%p47, %r186, %r41;
	or.pred  	%p48, %p45, %p47;
	@%p48 bra 	$L__BB0_63;
	sub.s32 	%r139, %r186, %r41;
	mul.wide.s32 	%rd106, %r139, 4;
	add.s64 	%rd107, %rd22, %rd106;
	ld.global.f32 	%f97, [%rd107];
	abs.f32 	%f98, %f97;
	setp.ne.f32 	%p49, %f98, 0f7F800000;
	sub.f32 	%f99, %f180, %f97;
	selp.f32 	%f180, %f99, %f180, %p49;
	selp.s32 	%r140, -1, 0, %p49;
	add.s32 	%r187, %r187, %r140;
$L__BB0_63:
	setp.gt.s32 	%p51, %r41, 0;
	setp.ge.s32 	%p52, %r187, %r41;
	mul.f32 	%f100, %f179, %f180;
	selp.f32 	%f101, %f100, 0f7FFFFFFF, %p52;
	selp.f32 	%f102, %f101, 0f7FFFFFFF, %p51;
	mul.wide.s32 	%rd108, %r186, 4;
	add.s64 	%rd109, %rd23, %rd108;
	st.global.f32 	[%rd109], %f102;
	setp.ge.s32 	%p53, %r186, %r42;
	abs.f32 	%f103, %f102;
	sub.f32 	%f105, %f102, %f191;
	setp.ne.f32 	%p54, %f103, 0f7F800000;
	selp.f32 	%f106, %f105, 0f7FFFFFFF, %p46;
	selp.f32 	%f107, %f106, 0f7FFFFFFF, %p54;
	selp.f32 	%f108, %f107, 0f7FFFFFFF, %p53;
	add.s64 	%rd110, %rd24, %rd108;
	st.global.f32 	[%rd110], %f108;
	add.s32 	%r186, %r186, 1;
	setp.eq.s32 	%p55, %r186, %r93;
	mov.f32 	%f181, %f190;
	mov.f32 	%f182, %f187;
	@%p55 bra 	$L__BB0_64;
	bra.uni 	$L__BB0_49;
$L__BB0_64:
	setp.gt.s32 	%p56, %r42, 0;
	@%p56 bra 	$L__BB0_65;
	bra.uni 	$L__BB0_75;
$L__BB0_65:
	and.b32  	%r50, %r42, 7;
	setp.lt.u32 	%p57, %r42, 8;
	mov.b32 	%r190, 0;
	@%p57 bra 	$L__BB0_67;
	mov.b32 	%r143, 2147483647;
	st.global.u32 	[%rd22], %r143;
	st.global.u32 	[%rd23], %r143;
	st.global.u32 	[%rd24], %r143;
	st.global.u32 	[%rd22+4], %r143;
	st.global.u32 	[%rd23+4], %r143;
	st.global.u32 	[%rd24+4], %r143;
	st.global.u32 	[%rd22+8], %r143;
	st.global.u32 	[%rd23+8], %r143;
	st.global.u32 	[%rd24+8], %r143;
	st.global.u32 	[%rd22+12], %r143;
	st.global.u32 	[%rd23+12], %r143;
	st.global.u32 	[%rd24+12], %r143;
	st.global.u32 	[%rd22+16], %r143;
	st.global.u32 	[%rd23+16], %r143;
	st.global.u32 	[%rd24+16], %r143;
	st.global.u32 	[%rd22+20], %r143;
	st.global.u32 	[%rd23+20], %r143;
	st.global.u32 	[%rd24+20], %r143;
	st.global.u32 	[%rd22+24], %r143;
	st.global.u32 	[%rd23+24], %r143;
	st.global.u32 	[%rd24+24], %r143;
	st.global.u32 	[%rd22+28], %r143;
	st.global.u32 	[%rd23+28], %r143;
	st.global.u32 	[%rd24+28], %r143;
	mov.b32 	%r190, 8;
$L__BB0_67:
	setp.eq.s32 	%p58, %r50, 0;
	@%p58 bra 	$L__BB0_75;
	and.b32  	%r52, %r42, 3;
	setp.lt.u32 	%p59, %r50, 4;
	@%p59 bra 	$L__BB0_70;
	mul.wide.u32 	%rd111, %r190, 4;
	add.s64 	%rd112, %rd22, %rd111;
	mov.b32 	%r144, 2147483647;
	st.global.u32 	[%rd112], %r144;
	add.s64 	%rd113, %rd23, %rd111;
	st.global.u32 	[%rd113], %r144;
	add.s64 	%rd114, %rd24, %rd111;
	st.global.u32 	[%rd114], %r144;
	st.global.u32 	[%rd112+4], %r144;
	st.global.u32 	[%rd113+4], %r144;
	st.global.u32 	[%rd114+4], %r144;
	st.global.u32 	[%rd112+8], %r144;
	st.global.u32 	[%rd113+8], %r144;
	st.global.u32 	[%rd114+8], %r144;
	st.global.u32 	[%rd112+12], %r144;
	st.global.u32 	[%rd113+12], %r144;
	st.global.u32 	[%rd114+12], %r144;
	add.s32 	%r190, %r190, 4;
$L__BB0_70:
	setp.eq.s32 	%p60, %r52, 0;
	@%p60 bra 	$L__BB0_75;
	setp.eq.s32 	%p61, %r52, 1;
	@%p61 bra 	$L__BB0_73;
	mul.wide.u32 	%rd115, %r190, 4;
	add.s64 	%rd116, %rd22, %rd115;
	mov.b32 	%r145, 2147483647;
	st.global.u32 	[%rd116], %r145;
	add.s64 	%rd117, %rd23, %rd115;
	st.global.u32 	[%rd117], %r145;
	add.s64 	%rd118, %rd24, %rd115;
	st.global.u32 	[%rd118], %r145;
	st.global.u32 	[%rd116+4], %r145;
	st.global.u32 	[%rd117+4], %r145;
	st.global.u32 	[%rd118+4], %r145;
	add.s32 	%r190, %r190, 2;
$L__BB0_73:
	and.b32  	%r146, %r42, 1;
	setp.eq.b32 	%p62, %r146, 1;
	not.pred 	%p63, %p62;
	@%p63 bra 	$L__BB0_75;
	mul.wide.u32 	%rd119, %r190, 4;
	add.s64 	%rd120, %rd22, %rd119;
	mov.b32 	%r147, 2147483647;
	st.global.u32 	[%rd120], %r147;
	add.s64 	%rd121, %rd23, %rd119;
	st.global.u32 	[%rd121], %r147;
	add.s64 	%rd122, %rd24, %rd119;
	st.global.u32 	[%rd122], %r147;
$L__BB0_75:
	add.s32 	%r185, %r185, %r2;
	setp.lt.s32 	%p64, %r185, %r95;
	@%p64 bra 	$L__BB0_46;
	bra.uni 	$L__BB0_111;
$L__BB0_76:
	setp.gt.s32 	%p3, %r93, 0;
	@%p3 bra 	$L__BB0_77;
	bra.uni 	$L__BB0_102;
$L__BB0_77:
	and.b32  	%r57, %r93, 7;
	add.s32 	%r58, %r57, -1;
	and.b32  	%r59, %r93, 3;
	and.b32  	%r60, %r93, 2147483640;
	and.b32  	%r61, %r93, 1;
$L__BB0_78:
	setp.lt.u32 	%p11, %r93, 8;
	mul.wide.s32 	%rd57, %r185, 4;
	add.s64 	%rd58, %rd7, %rd57;
	ld.global.nc.u32 	%r63, [%rd58];
	add.s64 	%rd59, %rd6, %rd57;
	ld.global.nc.u32 	%r64, [%rd59];
	add.s64 	%rd60, %rd5, %rd57;
	ld.global.nc.u32 	%r65, [%rd60];
	mul.wide.s32 	%rd61, %r185, %r93;
	shl.b64 	%rd62, %rd61, 2;
	add.s64 	%rd25, %rd4, %rd62;
	add.s64 	%rd26, %rd3, %rd62;
	add.s64 	%rd27, %rd2, %rd62;
	mov.b32 	%r199, 0;
	@%p11 bra 	$L__BB0_81;
	mov.b32 	%r193, 0;
$L__BB0_80:
	.pragma "nounroll";
	mul.wide.u32 	%rd63, %r193, 4;
	add.s64 	%rd64, %rd25, %rd63;
	mov.b32 	%r116, 2147483647;
	st.global.u32 	[%rd64], %r116;
	add.s64 	%rd65, %rd26, %rd63;
	st.global.u32 	[%rd65], %r116;
	add.s64 	%rd66, %rd27, %rd63;
	st.global.u32 	[%rd66], %r116;
	st.global.u32 	[%rd64+4], %r116;
	st.global.u32 	[%rd65+4], %r116;
	st.global.u32 	[%rd66+4], %r116;
	st.global.u32 	[%rd64+8], %r116;
	st.global.u32 	[%rd65+8], %r116;
	st.global.u32 	[%rd66+8], %r116;
	st.global.u32 	[%rd64+12], %r116;
	st.global.u32 	[%rd65+12], %r116;
	st.global.u32 	[%rd66+12], %r116;
	st.global.u32 	[%rd64+16], %r116;
	st.global.u32 	[%rd65+16], %r116;
	st.global.u32 	[%rd66+16], %r116;
	st.global.u32 	[%rd64+20], %r116;
	st.global.u32 	[%rd65+20], %r116;
	st.global.u32 	[%rd66+20], %r116;
	st.global.u32 	[%rd64+24], %r116;
	st.global.u32 	[%rd65+24], %r116;
	st.global.u32 	[%rd66+24], %r116;
	st.global.u32 	[%rd64+28], %r116;
	st.global.u32 	[%rd65+28], %r116;
	st.global.u32 	[%rd66+28], %r116;
	add.s32 	%r193, %r193, 8;
	setp.eq.s32 	%p12, %r193, %r60;
	mov.u32 	%r199, %r60;
	@%p12 bra 	$L__BB0_81;
	bra.uni 	$L__BB0_80;
$L__BB0_81:
	setp.eq.s32 	%p13, %r57, 0;
	@%p13 bra 	$L__BB0_89;
	setp.lt.u32 	%p14, %r58, 3;
	@%p14 bra 	$L__BB0_84;
	mul.wide.u32 	%rd67, %r199, 4;
	add.s64 	%rd68, %rd25, %rd67;
	mov.b32 	%r117, 2147483647;
	st.global.u32 	[%rd68], %r117;
	add.s64 	%rd69, %rd26, %rd67;
	st.global.u32 	[%rd69], %r117;
	add.s64 	%rd70, %rd27, %rd67;
	st.global.u32 	[%rd70], %r117;
	st.global.u32 	[%rd68+4], %r117;
	st.global.u32 	[%rd69+4], %r117;
	st.global.u32 	[%rd70+4], %r117;
	st.global.u32 	[%rd68+8], %r117;
	st.global.u32 	[%rd69+8], %r117;
	st.global.u32 	[%rd70+8], %r117;
	st.global.u32 	[%rd68+12], %r117;
	st.global.u32 	[%rd69+12], %r117;
	st.global.u32 	[%rd70+12], %r117;
	add.s32 	%r199, %r199, 4;
$L__BB0_84:
	setp.eq.s32 	%p15, %r59, 0;
	@%p15 bra 	$L__BB0_89;
	setp.eq.s32 	%p16, %r59, 1;
	@%p16 bra 	$L__BB0_87;
	mul.wide.u32 	%rd71, %r199, 4;
	add.s64 	%rd72, %rd25, %rd71;
	mov.b32 	%r118, 2147483647;
	st.global.u32 	[%rd72], %r118;
	add.s64 	%rd73, %rd26, %rd71;
	st.global.u32 	[%rd73], %r118;
	add.s64 	%rd74, %rd27, %rd71;
	st.global.u32 	[%rd74], %r118;
	st.global.u32 	[%rd72+4], %r118;
	st.global.u32 	[%rd73+4], %r118;
	st.global.u32 	[%rd74+4], %r118;
	add.s32 	%r199, %r199, 2;
$L__BB0_87:
	setp.eq.s32 	%p17, %r61, 0;
	@%p17 bra 	$L__BB0_89;
	mul.wide.u32 	%rd75, %r199, 4;
	add.s64 	%rd76, %rd25, %rd75;
	mov.b32 	%r119, 2147483647;
	st.global.u32 	[%rd76], %r119;
	add.s64 	%rd77, %rd26, %rd75;
	st.global.u32 	[%rd77], %r119;
	add.s64 	%rd78, %rd27, %rd75;
	st.global.u32 	[%rd78], %r119;
$L__BB0_89:
	add.s32 	%r120, %r3, %r63;
	add.s32 	%r121, %r120, %r64;
	add.s32 	%r122, %r121, %r65;
	max.s32 	%r123, %r122, 1;
	add.s32 	%r85, %r123, -1;
	setp.gt.s32 	%p18, %r122, 1;
	@%p18 bra 	$L__BB0_90;
	bra.uni 	$L__BB0_101;
$L__BB0_90:
	min.s32 	%r125, %r85, %r93;
	max.s32 	%r71, %r125, 1;
	and.b32  	%r72, %r71, 7;
	setp.lt.s32 	%p19, %r125, 8;
	mov.b32 	%r195, 0;
	@%p19 bra 	$L__BB0_93;
	and.b32  	%r195, %r71, 2147483640;
	mov.b32 	%r194, 0;
$L__BB0_92:
	.pragma "nounroll";
	mul.wide.u32 	%rd79, %r194, 4;
	add.s64 	%rd80, %rd25, %rd79;
	mov.b32 	%r127, 2147483647;
	st.global.u32 	[%rd80], %r127;
	add.s64 	%rd81, %rd26, %rd79;
	st.global.u32 	[%rd81], %r127;
	add.s64 	%rd82, %rd27, %rd79;
	st.global.u32 	[%rd82], %r127;
	st.global.u32 	[%rd80+4], %r127;
	st.global.u32 	[%rd81+4], %r127;
	st.global.u32 	[%rd82+4], %r127;
	st.global.u32 	[%rd80+8], %r127;
	st.global.u32 	[%rd81+8], %r127;
	st.global.u32 	[%rd82+8], %r127;
	st.global.u32 	[%rd80+12], %r127;
	st.global.u32 	[%rd81+12], %r127;
	st.global.u32 	[%rd82+12], %r127;
	st.global.u32 	[%rd80+16], %r127;
	st.global.u32 	[%rd81+16], %r127;
	st.global.u32 	[%rd82+16], %r127;
	st.global.u32 	[%rd80+20], %r127;
	st.global.u32 	[%rd81+20], %r127;
	st.global.u32 	[%rd82+20], %r127;
	st.global.u32 	[%rd80+24], %r127;
	st.global.u32 	[%rd81+24], %r127;
	st.global.u32 	[%rd82+24], %r127;
	st.global.u32 	[%rd80+28], %r127;
	st.global.u32 	[%rd81+28], %r127;
	st.global.u32 	[%rd82+28], %r127;
	add.s32 	%r194, %r194, 8;
	setp.eq.s32 	%p20, %r194, %r195;
	@%p20 bra 	$L__BB0_93;
	bra.uni 	$L__BB0_92;
$L__BB0_93:
	setp.eq.s32 	%p21, %r72, 0;
	@%p21 bra 	$L__BB0_101;
	and.b32  	%r75, %r71, 3;
	setp.lt.u32 	%p22, %r72, 4;
	@%p22 bra 	$L__BB0_96;
	mul.wide.u32 	%rd83, %r195, 4;
	add.s64 	%rd84, %rd25, %rd83;
	mov.b32 	%r128, 2147483647;
	st.global.u32 	[%rd84], %r128;
	add.s64 	%rd85, %rd26, %rd83;
	st.global.u32 	[%rd85], %r128;
	add.s64 	%rd86, %rd27, %rd83;
	st.global.u32 	[%rd86], %r128;
	st.global.u32 	[%rd84+4], %r128;
	st.global.u32 	[%rd85+4], %r128;
	st.global.u32 	[%rd86+4], %r128;
	st.global.u32 	[%rd84+8], %r128;
	st.global.u32 	[%rd85+8], %r128;
	st.global.u32 	[%rd86+8], %r128;
	st.global.u32 	[%rd84+12], %r128;
	st.global.u32 	[%rd85+12], %r128;
	st.global.u32 	[%rd86+12], %r128;
	add.s32 	%r195, %r195, 4;
$L__BB0_96:
	setp.eq.s32 	%p23, %r75, 0;
	@%p23 bra 	$L__BB0_101;
	setp.eq.s32 	%p24, %r75, 1;
	@%p24 bra 	$L__BB0_99;
	mul.wide.u32 	%rd87, %r195, 4;
	add.s64 	%rd88, %rd25, %rd87;
	mov.b32 	%r129, 2147483647;
	st.global.u32 	[%rd88], %r129;
	add.s64 	%rd89, %rd26, %rd87;
	st.global.u32 	[%rd89], %r129;
	add.s64 	%rd90, %rd27, %rd87;
	st.global.u32 	[%rd90], %r129;
	st.global.u32 	[%rd88+4], %r129;
	st.global.u32 	[%rd89+4], %r129;
	st.global.u32 	[%rd90+4], %r129;
	add.s32 	%r195, %r195, 2;
$L__BB0_99:
	and.b32  	%r130, %r71, 1;
	setp.eq.b32 	%p25, %r130, 1;
	not.pred 	%p26, %p25;
	@%p26 bra 	$L__BB0_101;
	mul.wide.u32 	%rd91, %r195, 4;
	add.s64 	%rd92, %rd25, %rd91;
	mov.b32 	%r131, 2147483647;
	st.global.u32 	[%rd92], %r131;
	add.s64 	%rd93, %rd26, %rd91;
	st.global.u32 	[%rd93], %r131;
	add.s64 	%rd94, %rd27, %rd91;
	st.global.u32 	[%rd94], %r131;
$L__BB0_101:
	add.s32 	%r185, %r185, %r2;
	setp.lt.s32 	%p27, %r185, %r95;
	@%p27 bra 	$L__BB0_78;
	bra.uni 	$L__BB0_111;
$L__BB0_102:
	mul.wide.s32 	%rd37, %r185, 4;
	add.s64 	%rd38, %rd7, %rd37;
	ld.global.nc.u32 	%r100, [%rd38];
	add.s64 	%rd39, %rd6, %rd37;
	ld.global.nc.u32 	%r101, [%rd39];
	add.s64 	%rd40, %rd5, %rd37;
	ld.global.nc.u32 	%r102, [%rd40];
	mul.wide.s32 	%rd28, %r185, %r93;
	add.s32 	%r103, %r3, %r100;
	add.s32 	%r104, %r103, %r101;
	add.s32 	%r105, %r104, %r102;
	max.s32 	%r106, %r105, 1;
	add.s32 	%r107, %r106, -1;
	min.s32 	%r87, %r107, %r93;
	setp.lt.s32 	%p4, %r87, 1;
	@%p4 bra 	$L__BB0_110;
	and.b32  	%r88, %r87, 3;
	setp.lt.u32 	%p5, %r87, 4;
	mov.b32 	%r203, 0;
	@%p5 bra 	$L__BB0_105;
	shl.b64 	%rd41, %rd28, 2;
	add.s64 	%rd42, %rd4, %rd41;
	mov.b32 	%r110, 2147483647;
	st.global.u32 	[%rd42], %r110;
	add.s64 	%rd43, %rd3, %rd41;
	st.global.u32 	[%rd43], %r110;
	add.s64 	%rd44, %rd2, %rd41;
	st.global.u32 	[%rd44], %r110;
	st.global.u32 	[%rd42+4], %r110;
	st.global.u32 	[%rd43+4], %r110;
	st.global.u32 	[%rd44+4], %r110;
	st.global.u32 	[%rd42+8], %r110;
	st.global.u32 	[%rd43+8], %r110;
	st.global.u32 	[%rd44+8], %r110;
	st.global.u32 	[%rd42+12], %r110;
	st.global.u32 	[%rd43+12], %r110;
	st.global.u32 	[%rd44+12], %r110;
	mov.b32 	%r203, 4;
$L__BB0_105:
	setp.eq.s32 	%p6, %r88, 0;
	@%p6 bra 	$L__BB0_110;
	setp.eq.s32 	%p7, %r88, 1;
	@%p7 bra 	$L__BB0_108;
	cvt.u64.u32 	%rd45, %r203;
	add.s64 	%rd46, %rd28, %rd45;
	shl.b64 	%rd47, %rd46, 2;
	add.s64 	%rd48, %rd4, %rd47;
	mov.b32 	%r111, 2147483647;
	st.global.u32 	[%rd48], %r111;
	add.s64 	%rd49, %rd3, %rd47;
	st.global.u32 	[%rd49], %r111;
	add.s64 	%rd50, %rd2, %rd47;
	st.global.u32 	[%rd50], %r111;
	st.global.u32 	[%rd48+4], %r111;
	st.global.u32 	[%rd49+4], %r111;
	st.global.u32 	[%rd50+4], %r111;
	add.s32 	%r203, %r203, 2;
$L__BB0_108:
	and.b32  	%r112, %r87, 1;
	setp.eq.b32 	%p8, %r112, 1;
	not.pred 	%p9, %p8;
	@%p9 bra 	$L__BB0_110;
	cvt.u64.u32 	%rd51, %r203;
	add.s64 	%rd52, %rd28, %rd51;
	shl.b64 	%rd53, %rd52, 2;
	add.s64 	%rd54, %rd4, %rd53;
	mov.b32 	%r113, 2147483647;
	st.global.u32 	[%rd54], %r113;
	add.s64 	%rd55, %rd3, %rd53;
	st.global.u32 	[%rd55], %r113;
	add.s64 	%rd56, %rd2, %rd53;
	st.global.u32 	[%rd56], %r113;
$L__BB0_110:
	add.s32 	%r185, %r185, %r2;
	setp.lt.s32 	%p10, %r185, %r95;
	@%p10 bra 	$L__BB0_102;
$L__BB0_111:
	ret;

}


// ===== COMPILED SASS (sm_100) =====

	.target	sm_100

	.elftype	@"ET_EXEC"


//--------------------- .note.nv.tkinfo           --------------------------
	.section	.note.nv.tkinfo,"",@"SHT_NOTE"
	.sectionflags	@"SHF_NOTE_NV_TKINFO"
	.tkinfo
        /*0018*/ 	.word	0x00000002
        /*0030*/ 	.string	""
        /*0030*/ 	.string	"ptxas"
        /*0030*/ 	.string	"Cuda compilation tools, release 13.0, V13.0.88"
        /*0030*/ 	.string	"Build cuda_13.0.r13.0/compiler.36424714_0"
        /*0030*/ 	.string	"-arch sm_100 -m 64 "



//--------------------- .note.nv.cuinfo           --------------------------
	.section	.note.nv.cuinfo,"",@"SHT_NOTE"
	.sectionflags	@"SHF_NOTE_NV_CUINFO"
        /*0018*/ 	.short	0x0002
        /*001a*/ 	.short	0x0064
        /*001c*/ 	.short	0x0082
	.zero		2


//--------------------- .nv.info                  --------------------------
	.section	.nv.info,"",@"SHT_CUDA_INFO"
	.align	4


	//----- nvinfo : EIATTR_REGCOUNT
	.align		4
        /*0000*/ 	.byte	0x04, 0x2f
        /*0002*/ 	.short	(.L_1 - .L_0)
	.align		4
.L_0:
        /*0004*/ 	.word	index@(wavetrend_batch_f32)
        /*0008*/ 	.word	0x00000025


	//----- nvinfo : EIATTR_FRAME_SIZE
	.align		4
.L_1:
        /*000c*/ 	.byte	0x04, 0x11
        /*000e*/ 	.short	(.L_3 - .L_2)
	.align		4
.L_2:
        /*0010*/ 	.word	index@($__internal_1_$__cuda_sm3x_div_rn_noftz_f32_slowpath)
        /*0014*/ 	.word	0x00000000


	//----- nvinfo : EIATTR_FRAME_SIZE
	.align		4
.L_3:
        /*0018*/ 	.byte	0x04, 0x11
        /*001a*/ 	.short	(.L_5 - .L_4)
	.align		4
.L_4:
        /*001c*/ 	.word	index@($__internal_0_$__cuda_sm20_rcp_rn_f32_slowpath)
        /*0020*/ 	.word	0x00000000


	//----- nvinfo : EIATTR_FRAME_SIZE
	.align		4
.L_5:
        /*0024*/ 	.byte	0x04, 0x11
        /*0026*/ 	.short	(.L_7 - .L_6)
	.align		4
.L_6:
        /*0028*/ 	.word	index@(wavetrend_batch_f32)
        /*002c*/ 	.word	0x00000000


	//----- nvinfo : EIATTR_MIN_STACK_SIZE
	.align		4
.L_7:
        /*0030*/ 	.byte	0x04, 0x12
        /*0032*/ 	.short	(.L_9 - .L_8)
	.align		4
.L_8:
        /*0034*/ 	.word	index@(wavetrend_batch_f32)
        /*0038*/ 	.word	0x00000000
.L_9:


//--------------------- .nv.compat                --------------------------
	.section	.nv.compat,"",@"SHT_CUDA_COMPAT_INFO"
	.align	4
        /*0000*/ 	.byte	0x02, 0x09, 0x00, 0x00, 0x02, 0x02, 0x01, 0x00, 0x02, 0x05, 0x05, 0x00, 0x03, 0x07, 0x01, 0x01
        /*0010*/ 	.byte	0x02, 0x03, 0x00, 0x00, 0x02, 0x06, 0x01, 0x00, 0x04, 0x0b, 0x08, 0x00, 0x01, 0x00, 0x00, 0x00
        /*0020*/ 	.byte	0x00, 0x00, 0x00, 0x00


//--------------------- .nv.info.wavetrend_batch_f32 --------------------------
	.section	.nv.info.wavetrend_batch_f32,"",@"SHT_CUDA_INFO"
	.sectionflags	@""
	.align	4


	//----- nvinfo : EIATTR_CUDA_API_VERSION
	.align		4
        /*0000*/ 	.byte	0x04, 0x37
        /*0002*/ 	.short	(.L_11 - .L_10)
.L_10:
        /*0004*/ 	.word	0x00000082


	//----- nvinfo : EIATTR_KPARAM_INFO
	.align		4
.L_11:
        /*0008*/ 	.byte	0x04, 0x17
        /*000a*/ 	.short	(.L_13 - .L_12)
.L_12:
        /*000c*/ 	.word	0x00000000
        /*0010*/ 	.short	0x000a
        /*0012*/ 	.short	0x0048
        /*0014*/ 	.byte	0x00, 0xf5, 0x21, 0x00


	//----- nvinfo : EIATTR_KPARAM_INFO
	.align		4
.L_13:
        /*0018*/ 	.byte	0x04, 0x17
        /*001a*/ 	.short	(.L_15 - .L_14)
.L_14:
        /*001c*/ 	.word	0x00000000
        /*0020*/ 	.short	0x0009
        /*0022*/ 	.short	0x0040
        /*0024*/ 	.byte	0x00, 0xf5, 0x21, 0x00


	//----- nvinfo : EIATTR_KPARAM_INFO
	.align		4
.L_15:
        /*0028*/ 	.byte	0x04, 0x17
        /*002a*/ 	.short	(.L_17 - .L_16)
.L_16:
        /*002c*/ 	.word	0x00000000
        /*0030*/ 	.short	0x0008
        /*0032*/ 	.short	0x0038
        /*0034*/ 	.byte	0x00, 0xf5, 0x21, 0x00


	//----- nvinfo : EIATTR_KPARAM_INFO
	.align		4
.L_17:
        /*0038*/ 	.byte	0x04, 0x17
        /*003a*/ 	.short	(.L_19 - .L_18)
.L_18:
        /*003c*/ 	.word	0x00000000
        /*0040*/ 	.short	0x0007
        /*0042*/ 	.short	0x0030
        /*0044*/ 	.byte	0x00, 0xf5, 0x21, 0x00


	//----- nvinfo : EIATTR_KPARAM_INFO
	.align		4
.L_19:
        /*0048*/ 	.byte	0x04, 0x17
        /*004a*/ 	.short	(.L_21 - .L_20)
.L_20:
        /*004c*/ 	.word	0x00000000
        /*0050*/ 	.short	0x0006
        /*0052*/ 	.short	0x0028
        /*0054*/ 	.byte	0x00, 0xf5, 0x21, 0x00


	//----- nvinfo : EIATTR_KPARAM_INFO
	.align		4
.L_21:
        /*0058*/ 	.byte	0x04, 0x17
        /*005a*/ 	.short	(.L_23 - .L_22)
.L_22:
        /*005c*/ 	.word	0x00000000
        /*0060*/ 	.short	0x0005
        /*0062*/ 	.short	0x0020
        /*0064*/ 	.byte	0x00, 0xf5, 0x21, 0x00


	//----- nvinfo : EIATTR_KPARAM_INFO
	.align		4
.L_23:
        /*0068*/ 	.byte	0x04, 0x17
        /*006a*/ 	.short	(.L_25 - .L_24)
.L_24:
        /*006c*/ 	.word	0x00000000
        /*0070*/ 	.short	0x0004
        /*0072*/ 	.short	0x0018
        /*0074*/ 	.byte	0x00, 0xf5, 0x21, 0x00


	//----- nvinfo : EIATTR_KPARAM_INFO
	.align		4
.L_25:
        /*0078*/ 	.byte	0x04, 0x17
        /*007a*/ 	.short	(.L_27 - .L_26)
.L_26:
        /*007c*/ 	.word	0x00000000
        /*0080*/ 	.short	0x0003
        /*0082*/ 	.short	0x0010
        /*0084*/ 	.byte	0x00, 0xf0, 0x11, 0x00


	//----- nvinfo : EIATTR_KPARAM_INFO
	.align		4
.L_27:
        /*0088*/ 	.byte	0x04, 0x17
        /*008a*/ 	.short	(.L_29 - .L_28)
.L_28:
        /*008c*/ 	.word	0x00000000
        /*0090*/ 	.short	0x0002
        /*0092*/ 	.short	0x000c
        /*0094*/ 	.byte	0x00, 0xf0, 0x11, 0x00


	//----- nvinfo : EIATTR_KPARAM_INFO
	.align		4
.L_29:
        /*0098*/ 	.byte	0x04, 0x17
        /*009a*/ 	.short	(.L_31 - .L_30)
.L_30:
        /*009c*/ 	.word	0x00000000
        /*00a0*/ 	.short	0x0001
        /*00a2*/ 	.short	0x0008
        /*00a4*/ 	.byte	0x00, 0xf0, 0x11, 0x00


	//----- nvinfo : EIATTR_KPARAM_INFO
	.align		4
.L_31:
        /*00a8*/ 	.byte	0x04, 0x17
        /*00aa*/ 	.short	(.L_33 - .L_32)
.L_32:
        /*00ac*/ 	.word	0x00000000
        /*00b0*/ 	.short	0x0000
        /*00b2*/ 	.short	0x0000
        /*00b4*/ 	.byte	0x00, 0xf5, 0x21, 0x00


	//----- nvinfo : EIATTR_SPARSE_MMA_MASK
	.align		4
.L_33:
        /*00b8*/ 	.byte	0x03, 0x50
        /*00ba*/ 	.short	0x0000


	//----- nvinfo : EIATTR_MAXREG_COUNT
	.align		4
        /*00bc*/ 	.byte	0x03, 0x1b
        /*00be*/ 	.short	0x00ff


	//----- nvinfo : EIATTR_MERCURY_ISA_VERSION
	.align		4
        /*00c0*/ 	.byte	0x03, 0x5f
        /*00c2*/ 	.short	0x0101


	//----- nvinfo : EIATTR_VRC_CTA_INIT_COUNT
	.align		4
        /*00c4*/ 	.byte	0x02, 0x4a
	.zero		1
	.zero		1


	//----- nvinfo : EIATTR_EXIT_INSTR_OFFSETS
	.align		4
        /*00c8*/ 	.byte	0x04, 0x1c
        /*00ca*/ 	.short	(.L_35 - .L_34)


	//   ....[0]....
.L_34:
        /*00cc*/ 	.word	0x00000090


	//   ....[1]....
        /*00d0*/ 	.word	0x000012f0


	//   ....[2]....
        /*00d4*/ 	.word	0x00002cf0


	//   ....[3]....
        /*00d8*/ 	.word	0x000032f0


	//   ....[4]....
        /*00dc*/ 	.word	0x00004010


	//----- nvinfo : EIATTR_CRS_STACK_SIZE
	.align		4
.L_35:
        /*00e0*/ 	.byte	0x04, 0x1e
        /*00e2*/ 	.short	(.L_37 - .L_36)
.L_36:
        /*00e4*/ 	.word	0x00000000


	//----- nvinfo : EIATTR_CBANK_PARAM_SIZE
	.align		4
.L_37:
        /*00e8*/ 	.byte	0x03, 0x19
        /*00ea*/ 	.short	0x0050


	//----- nvinfo : EIATTR_PARAM_CBANK
	.align		4
        /*00ec*/ 	.byte	0x04, 0x0a
        /*00ee*/ 	.short	(.L_39 - .L_38)
	.align		4
.L_38:
        /*00f0*/ 	.word	index@(.nv.constant0.wavetrend_batch_f32)
        /*00f4*/ 	.short	0x0380
        /*00f6*/ 	.short	0x0050


	//----- nvinfo : EIATTR_SW_WAR
	.align		4
.L_39:
        /*00f8*/ 	.byte	0x04, 0x36
        /*00fa*/ 	.short	(.L_41 - .L_40)
.L_40:
        /*00fc*/ 	.word	0x00000008
.L_41:


//--------------------- .nv.callgraph             --------------------------
	.section	.nv.callgraph,"",@"SHT_CUDA_CALLGRAPH"
	.align	4
	.sectionentsize	8
	.align		4
        /*0000*/ 	.word	0x00000000
	.align		4
        /*0004*/ 	.word	0xffffffff
	.align		4
        /*0008*/ 	.word	0x00000000
	.align		4
        /*000c*/ 	.word	0xfffffffe
	.align		4
        /*0010*/ 	.word	0x00000000
	.align		4
        /*0014*/ 	.word	0xfffffffd
	.align		4
        /*0018*/ 	.word	0x00000000
	.align		4
        /*001c*/ 	.word	0xfffffffc


//--------------------- .text.wavetrend_batch_f32 --------------------------
	.section	.text.wavetrend_batch_f32,"ax",@progbits
	.align	128
        .global         wavetrend_batch_f32
        .type           wavetrend_batch_f32,@function
        .size           wavetrend_batch_f32,(.L_x_101 - wavetrend_batch_f32)
        .other          wavetrend_batch_f32,@"STO_CUDA_ENTRY STV_DEFAULT"
wavetrend_batch_f32:
.text.wavetrend_batch_f32:
[----:B------:R-:W-:Y:S01]  /*0000*/  LDC R1, c[0x0][0x37c] ;  /* 0x0000df00ff017b82 */ /* 0x000fe20000000800 */
[----:B------:R-:W0:Y:S07]  /*0010*/  S2R R26, SR_TID.X ;  /* 0x00000000001a7919 */ /* 0x000e2e0000002100 */
[----:B------:R-:W0:Y:S01]  /*0020*/  S2UR UR4, SR_CTAID.X ;  /* 0x00000000000479c3 */ /* 0x000e220000002500 */
[----:B------:R-:W1:Y:S07]  /*0030*/  LDCU UR6, c[0x0][0x390] ;  /* 0x00007200ff0677ac */ /* 0x000e6e0008000800 */
[----:B------:R-:W0:Y:S01]  /*0040*/  LDC R25, c[0x0][0x360] ;  /* 0x0000d800ff197b82 */ /* 0x000e220000000800 */
[----:B------:R-:W2:Y:S01]  /*0050*/  LDCU UR5, c[0x0][0x370] ;  /* 0x00006e00ff0577ac */ /* 0x000ea20008000800 */
[----:B0-----:R-:W-:-:S02]  /*0060*/  IMAD R26, R25, UR4, R26 ;  /* 0x00000004191a7c24 */ /* 0x001fc4000f8e021a */
[----:B--2---:R-:W-:-:S03]  /*0070*/  IMAD R25, R25, UR5, RZ ;  /* 0x0000000519197c24 */ /* 0x004fc6000f8e02ff */
[----:B-1----:R-:W-:-:S13]  /*0080*/  ISETP.GE.AND P0, PT, R26, UR6, PT ;  /* 0x000000061a007c0c */ /* 0x002fda000bf06270 */
[----:B------:R-:W-:Y:S05]  /*0090*/  @P0 EXIT ;  /* 0x000000000000094d */ /* 0x000fea0003800000 */
[----:B------:R-:W0:Y:S01]  /*00a0*/  LDCU.64 UR4, c[0x0][0x388] ;  /* 0x00007100ff0477ac */ /* 0x000e220008000a00 */
[----:B------:R-:W1:Y:S01]  /*00b0*/  LDCU.64 UR6, c[0x0][0x358] ;  /* 0x00006b00ff0677ac */ /* 0x000e620008000a00 */
[----:B0-----:R-:W-:Y:S02]  /*00c0*/  UISETP.GE.AND UP0, UPT, UR5, UR4, UPT ;  /* 0x000000040500728c */ /* 0x001fe4000bf06270 */
[----:B------:R-:W-:-:S07]  /*00d0*/  UIADD3 UR8, UPT, UPT, UR5, -0x2, URZ ;  /* 0xfffffffe05087890 */ /* 0x000fce000fffe0ff */
[----:B-1----:R-:W-:Y:S05]  /*00e0*/  BRA.U UP0, `(.L_x_0) ;  /* 0x0000002d00047547 */ /* 0x002fea000b800000 */
[----:B------:R-:W-:Y:S01]  /*00f0*/  UISETP.GT.AND UP0, UPT, UR4, URZ, UPT ;  /* 0x000000ff0400728c */ /* 0x000fe2000bf04270 */
[----:B------:R-:W0:Y:S08]  /*0100*/  LDCU UR10, c[0x0][0x388] ;  /* 0x00007100ff0a77ac */ /* 0x000e300008000800 */
[----:B------:R-:W-:Y:S05]  /*0110*/  BRA.U UP0, `(.L_x_1) ;  /* 0x0000001100787547 */ /* 0x000fea000b800000 */
.L_x_27:
[----:B-1-3--:R-:W1:Y:S01]  /*0120*/  LDC.64 R6, c[0x0][0x398] ;  /* 0x0000e600ff067b82 */ /* 0x00ae620000000a00 */
[----:B--2---:R-:W2:Y:S07]  /*0130*/  LDCU UR5, c[0x0][0x388] ;  /* 0x00007100ff0577ac */ /* 0x004eae0008000800 */
[----:B------:R-:W3:Y:S08]  /*0140*/  LDC.64 R12, c[0x0][0x3b0] ;  /* 0x0000ec00ff0c7b82 */ /* 0x000ef00000000a00 */
[----:B0---4-:R-:W4:Y:S01]  /*0150*/  LDC.64 R2, c[0x0][0x3a0] ;  /* 0x0000e800ff027b82 */ /* 0x011f220000000a00 */
[----:B-1----:R-:W-:-:S07]  /*0160*/  IMAD.WIDE R6, R26, 0x4, R6 ;  /* 0x000000041a067825 */ /* 0x002fce00078e0206 */
[----:B------:R-:W1:Y:S01]  /*0170*/  LDC.64 R10, c[0x0][0x3a8] ;  /* 0x0000ea00ff0a7b82 */ /* 0x000e620000000a00 */
[----:B------:R0:W2:Y:S01]  /*0180*/  LDG.E.CONSTANT R6, desc[UR6][R6.64] ;  /* 0x0000000606067981 */ /* 0x0000a2000c1e9900 */
[----:B---3--:R-:W-:-:S05]  /*0190*/  IMAD.WIDE R12, R26, 0x4, R12 ;  /* 0x000000041a0c7825 */ /* 0x008fca00078e020c */
[----:B------:R-:W5:Y:S01]  /*01a0*/  LDG.E.CONSTANT R8, desc[UR6][R12.64] ;  /* 0x000000060c087981 */ /* 0x000f62000c1e9900 */
[----:B------:R-:W-:Y:S02]  /*01b0*/  UMOV UR4, 0x40000000 ;  /* 0x4000000000047882 */ /* 0x000fe40000000000 */
[----:B0-----:R-:W-:Y:S02]  /*01c0*/  IMAD.U32 R7, RZ, RZ, UR4 ;  /* 0x00000004ff077e24 */ /* 0x001fe4000f8e00ff */
[C---:B----4-:R-:W-:Y:S01]  /*01d0*/  IMAD.WIDE R2, R26.reuse, 0x4, R2 ;  /* 0x000000041a027825 */ /* 0x050fe200078e0202 */
[----:B------:R-:W-:Y:S04]  /*01e0*/  BSSY.RECONVERGENT B0, `(.L_x_2) ;  /* 0x0000014000007945 */ /* 0x000fe80003800200 */
[----:B------:R-:W5:Y:S01]  /*01f0*/  LDG.E.CONSTANT R5, desc[UR6][R2.64] ;  /* 0x0000000602057981 */ /* 0x000f62000c1e9900 */
[----:B-1----:R-:W-:-:S05]  /*0200*/  IMAD.WIDE R10, R26, 0x4, R10 ;  /* 0x000000041a0a7825 */ /* 0x002fca00078e020a */
[----:B------:R2:W5:Y:S02]  /*0210*/  LDG.E.CONSTANT R9, desc[UR6][R10.64] ;  /* 0x000000060a097981 */ /* 0x000564000c1e9900 */
[----:B--2---:R-:W-:Y:S01]  /*0220*/  IMAD.WIDE R10, R26, UR5, RZ ;  /* 0x000000051a0a7c25 */ /* 0x004fe2000f8e02ff */
[----:B------:R-:W-:-:S05]  /*0230*/  I2FP.F32.S32 R0, R6 ;  /* 0x0000000600007245 */ /* 0x000fca0000201400 */
[----:B------:R-:W-:-:S04]  /*0240*/  FADD R4, R0, 1 ;  /* 0x3f80000000047421 */ /* 0x000fc80000000000 */
[----:B------:R-:W0:Y:S08]  /*0250*/  MUFU.RCP R17, R4 ;  /* 0x0000000400117308 */ /* 0x000e300000001000 */
[----:B------:R-:W1:Y:S01]  /*0260*/  FCHK P0, R7, R4 ;  /* 0x0000000407007302 */ /* 0x000e620000000000 */
[----:B0-----:R-:W-:-:S04]  /*0270*/  FFMA R0, -R4, R17, 1 ;  /* 0x3f80000004007423 */ /* 0x001fc80000000111 */
[----:B------:R-:W-:-:S04]  /*0280*/  FFMA R17, R17, R0, R17 ;  /* 0x0000000011117223 */ /* 0x000fc80000000011 */
[----:B------:R-:W-:-:S04]  /*0290*/  FFMA R0, R17, 2, RZ ;  /* 0x4000000011007823 */ /* 0x000fc800000000ff */
[----:B------:R-:W-:-:S04]  /*02a0*/  FFMA R3, -R4, R0, 2 ;  /* 0x4000000004037423 */ /* 0x000fc80000000100 */
[----:B------:R-:W-:Y:S01]  /*02b0*/  FFMA R17, R17, R3, R0 ;  /* 0x0000000311117223 */ /* 0x000fe20000000000 */
[----:B-1----:R-:W-:Y:S06]  /*02c0*/  @!P0 BRA `(.L_x_3) ;  /* 0x0000000000148947 */ /* 0x002fec0003800000 */
[----:B------:R-:W-:Y:S01]  /*02d0*/  IMAD.MOV.U32 R3, RZ, RZ, R4 ;  /* 0x000000ffff037224 */ /* 0x000fe200078e0004 */
[----:B------:R-:W-:Y:S01]  /*02e0*/  MOV R28, 0x310 ;  /* 0x00000310001c7802 */ /* 0x000fe20000000f00 */
[----:B------:R-:W-:-:S07]  /*02f0*/  IMAD.MOV.U32 R0, RZ, RZ, 0x40000000 ;  /* 0x40000000ff007424 */ /* 0x000fce00078e00ff */
[----:B-----5:R-:W-:Y:S05]  /*0300*/  CALL.REL.NOINC `($__internal_1_$__cuda_sm3x_div_rn_noftz_f32_slowpath) ;  /* 0x00000040001c7944 */ /* 0x020fea0003c00000 */
[----:B------:R-:W-:-:S07]  /*0310*/  MOV R17, R0 ;  /* 0x0000000000117202 */ /* 0x000fce0000000f00 */
.L_x_3:
[----:B------:R-:W-:Y:S05]  /*0320*/  BSYNC.RECONVERGENT B0 ;  /* 0x0000000000007941 */ /* 0x000fea0003800200 */
.L_x_2:
[----:B-----5:R-:W-:Y:S01]  /*0330*/  I2FP.F32.S32 R0, R5 ;  /* 0x0000000500007245 */ /* 0x020fe20000201400 */
[----:B------:R-:W-:Y:S01]  /*0340*/  UMOV UR4, 0x40000000 ;  /* 0x4000000000047882 */ /* 0x000fe20000000000 */
[----:B------:R-:W-:Y:S01]  /*0350*/  BSSY.RECONVERGENT B0, `(.L_x_4) ;  /* 0x0000011000007945 */ /* 0x000fe20003800200 */
[----:B------:R-:W-:Y:S02]  /*0360*/  IMAD.U32 R13, RZ, RZ, UR4 ;  /* 0x00000004ff0d7e24 */ /* 0x000fe4000f8e00ff */
[----:B------:R-:W-:Y:S01]  /*0370*/  FADD R7, -R17, 1 ;  /* 0x3f80000011077421 */ /* 0x000fe20000000100 */
        /* <DEDUP_REMOVED lines=12> */
[----:B------:R-:W-:Y:S05]  /*0440*/  CALL.REL.NOINC `($__internal_1_$__cuda_sm3x_div_rn_noftz_f32_slowpath) ;  /* 0x0000003c00cc7944 */ /* 0x000fea0003c00000 */
[----:B------:R-:W-:-:S07]  /*0450*/  MOV R15, R0 ;  /* 0x00000000000f7202 */ /* 0x000fce0000000f00 */
.L_x_5:
[----:B------:R-:W-:Y:S05]  /*0460*/  BSYNC.RECONVERGENT B0 ;  /* 0x0000000000007941 */ /* 0x000fea0003800200 */
.L_x_4:
[----:B------:R-:W-:Y:S01]  /*0470*/  ISETP.GE.AND P0, PT, R9, 0x1, PT ;  /* 0x000000010900780c */ /* 0x000fe20003f06270 */
[----:B------:R-:W-:Y:S01]  /*0480*/  BSSY.RECONVERGENT B0, `(.L_x_6) ;  /* 0x0000012000007945 */ /* 0x000fe20003800200 */
[----:B------:R-:W-:-:S11]  /*0490*/  IMAD.MOV.U32 R13, RZ, RZ, RZ ;  /* 0x000000ffff0d7224 */ /* 0x000fd600078e00ff */
[----:B------:R-:W-:Y:S05]  /*04a0*/  @!P0 BRA `(.L_x_7) ;  /* 0x00000000003c8947 */ /* 0x000fea0003800000 */
[----:B------:R-:W-:Y:S01]  /*04b0*/  I2FP.F32.U32 R2, R9 ;  /* 0x0000000900027245 */ /* 0x000fe20000201000 */
[----:B------:R-:W-:Y:S04]  /*04c0*/  BSSY.RECONVERGENT B1, `(.L_x_7) ;  /* 0x000000d000017945 */ /* 0x000fe80003800200 */
[----:B------:R-:W-:-:S05]  /*04d0*/  VIADD R0, R2, 0x1800000 ;  /* 0x0180000002007836 */ /* 0x000fca0000000000 */
[----:B------:R-:W-:-:S04]  /*04e0*/  LOP3.LUT R0, R0, 0x7f800000, RZ, 0xc0, !PT ;  /* 0x7f80000000007812 */ /* 0x000fc800078ec0ff */
[----:B------:R-:W-:-:S13]  /*04f0*/  ISETP.GT.U32.AND P0, PT, R0, 0x1ffffff, PT ;  /* 0x01ffffff0000780c */ /* 0x000fda0003f04070 */
[----:B------:R-:W-:Y:S05]  /*0500*/  @P0 BRA `(.L_x_8) ;  /* 0x0000000000100947 */ /* 0x000fea0003800000 */
[----:B------:R-:W-:Y:S01]  /*0510*/  IMAD.MOV.U32 R0, RZ, RZ, R2 ;  /* 0x000000ffff007224 */ /* 0x000fe200078e0002 */
[----:B------:R-:W-:-:S07]  /*0520*/  MOV R4, 0x540 ;  /* 0x0000054000047802 */ /* 0x000fce0000000f00 */
[----:B------:R-:W-:Y:S05]  /*0530*/  CALL.REL.NOINC `($__internal_0_$__cuda_sm20_rcp_rn_f32_slowpath) ;  /* 0x0000003800b87944 */ /* 0x000fea0003c00000 */
[----:B------:R-:W-:Y:S05]  /*0540*/  BRA `(.L_x_9) ;  /* 0x0000000000107947 */ /* 0x000fea0003800000 */
.L_x_8:
[----:B------:R-:W0:Y:S02]  /*0550*/  MUFU.RCP R13, R2 ;  /* 0x00000002000d7308 */ /* 0x000e240000001000 */
[----:B0-----:R-:W-:-:S04]  /*0560*/  FFMA R0, R2, R13, -1 ;  /* 0xbf80000002007423 */ /* 0x001fc8000000000d */
[----:B------:R-:W-:-:S04]  /*0570*/  FADD.FTZ R0, -R0, -RZ ;  /* 0x800000ff00007221 */ /* 0x000fc80000010100 */
[----:B------:R-:W-:-:S07]  /*0580*/  FFMA R13, R13, R0, R13 ;  /* 0x000000000d0d7223 */ /* 0x000fce000000000d */
.L_x_9:
[----:B------:R-:W-:Y:S05]  /*0590*/  BSYNC.RECONVERGENT B1 ;  /* 0x0000000000017941 */ /* 0x000fea0003800200 */
.L_x_7:
[----:B------:R-:W-:Y:S05]  /*05a0*/  BSYNC.RECONVERGENT B0 ;  /* 0x0000000000007941 */ /* 0x000fea0003800200 */
.L_x_6:
[----:B------:R-:W0:Y:S01]  /*05b0*/  LDC R3, c[0x0][0x388] ;  /* 0x0000e200ff037b82 */ /* 0x000e220000000800 */
[----:B------:R-:W1:Y:S01]  /*05c0*/  LDCU.128 UR12, c[0x0][0x3c0] ;  /* 0x00007800ff0c77ac */ /* 0x000e620008000c00 */
[C---:B------:R-:W-:Y:S01]  /*05d0*/  SHF.L.U32 R32, R10.reuse, 0x2, RZ ;  /* 0x000000020a207819 */ /* 0x040fe200000006ff */
[----:B------:R-:W-:Y:S01]  /*05e0*/  IMAD.MOV.U32 R18, RZ, RZ, 0x7fffffff ;  /* 0x7fffffffff127424 */ /* 0x000fe200078e00ff */
[----:B------:R-:W-:Y:S01]  /*05f0*/  IADD3 R6, PT, PT, R5, UR8, R6 ;  /* 0x0000000805067c10 */ /* 0x000fe2000fffe006 */
[----:B------:R-:W2:Y:S01]  /*0600*/  LDCU.64 UR4, c[0x0][0x3b8] ;  /* 0x00007700ff0477ac */ /* 0x000ea20008000a00 */
[----:B------:R-:W-:Y:S01]  /*0610*/  SHF.L.U64.HI R10, R10, 0x2, R11 ;  /* 0x000000020a0a7819 */ /* 0x000fe2000001020b */
[----:B------:R-:W-:Y:S01]  /*0620*/  FADD R5, -R15, 1 ;  /* 0x3f8000000f057421 */ /* 0x000fe20000000100 */
[----:B------:R-:W-:Y:S01]  /*0630*/  VIADDMNMX R6, R6, R9, 0x1, !PT ;  /* 0x0000000106067446 */ /* 0x000fe20007800109 */
[----:B------:R-:W3:Y:S01]  /*0640*/  LDCU UR9, c[0x0][0x38c] ;  /* 0x00007180ff0977ac */ /* 0x000ee20008000800 */
[----:B------:R-:W-:Y:S01]  /*0650*/  IMAD.MOV.U32 R11, RZ, RZ, RZ ;  /* 0x000000ffff0b7224 */ /* 0x000fe200078e00ff */
[----:B------:R-:W-:Y:S01]  /*0660*/  MOV R0, 0x7fffffff ;  /* 0x7fffffff00007802 */ /* 0x000fe20000000f00 */
[----:B------:R-:W-:-:S02]  /*0670*/  IMAD.MOV.U32 R16, RZ, RZ, RZ ;  /* 0x000000ffff107224 */ /* 0x000fc400078e00ff */
[----:B------:R-:W-:Y:S01]  /*0680*/  IMAD.MOV.U32 R12, RZ, RZ, 0x7fffffff ;  /* 0x7fffffffff0c7424 */ /* 0x000fe200078e00ff */
[C---:B-1----:R-:W-:Y:S02]  /*0690*/  IADD3 R22, P1, PT, R32.reuse, UR12, RZ ;  /* 0x0000000c20167c10 */ /* 0x042fe4000ff3e0ff */
[C---:B------:R-:W-:Y:S02]  /*06a0*/  IADD3 R20, P2, PT, R32.reuse, UR14, RZ ;  /* 0x0000000e20147c10 */ /* 0x040fe4000ff5e0ff */
[----:B--2---:R-:W-:Y:S02]  /*06b0*/  IADD3 R32, P0, PT, R32, UR4, RZ ;  /* 0x0000000420207c10 */ /* 0x004fe4000ff1e0ff */
[C---:B------:R-:W-:Y:S02]  /*06c0*/  IADD3.X R23, PT, PT, R10.reuse, UR13, RZ, P1, !PT ;  /* 0x0000000d0a177c10 */ /* 0x040fe40008ffe4ff */
[----:B------:R-:W-:Y:S01]  /*06d0*/  IADD3.X R21, PT, PT, R10, UR15, RZ, P2, !PT ;  /* 0x0000000f0a157c10 */ /* 0x000fe200097fe4ff */
[----:B---3--:R-:W-:Y:S01]  /*06e0*/  IMAD.U32 R14, RZ, RZ, UR9 ;  /* 0x00000009ff0e7e24 */ /* 0x008fe2000f8e00ff */
[----:B0-----:R-:W-:-:S02]  /*06f0*/  VIADDMNMX R6, R6, 0xffffffff, R3, PT ;  /* 0xffffffff06067846 */ /* 0x001fc40003800103 */
[----:B------:R-:W-:-:S07]  /*0700*/  IADD3.X R33, PT, PT, R10, UR5, RZ, P0, !PT ;  /* 0x000000050a217c10 */ /* 0x000fce00087fe4ff */
.L_x_18:
[----:B0-----:R-:W0:Y:S02]  /*0710*/  LDC.64 R2, c[0x0][0x380] ;  /* 0x0000e000ff027b82 */ /* 0x001e240000000a00 */
[----:B0-----:R-:W-:-:S05]  /*0720*/  IMAD.WIDE R2, R14, 0x4, R2 ;  /* 0x000000040e027825 */ /* 0x001fca00078e0202 */
[----:B------:R-:W2:Y:S01]  /*0730*/  LDG.E.CONSTANT R19, desc[UR6][R2.64] ;  /* 0x0000000602137981 */ /* 0x000ea2000c1e9900 */
[----:B------:R-:W-:Y:S01]  /*0740*/  IMAD.MOV.U32 R4, RZ, RZ, 0x7fffffff ;  /* 0x7fffffffff047424 */ /* 0x000fe200078e00ff */
[----:B------:R-:W-:Y:S02]  /*0750*/  MOV R24, 0x7fffffff ;  /* 0x7fffffff00187802 */ /* 0x000fe40000000f00 */
[----:B--2---:R-:W-:-:S13]  /*0760*/  FSETP.NE.AND P0, PT, |R19|, +INF , PT ;  /* 0x7f8000001300780b */ /* 0x004fda0003f05200 */
[----:B------:R-:W-:Y:S05]  /*0770*/  @!P0 BRA `(.L_x_10) ;  /* 0x0000000000208947 */ /* 0x000fea0003800000 */
[----:B------:R-:W-:Y:S01]  /*0780*/  FMUL R2, R19, R17 ;  /* 0x0000001113027220 */ /* 0x000fe20000400000 */
[----:B------:R-:W-:-:S03]  /*0790*/  FSETP.NE.AND P0, PT, |R12|, +INF , PT ;  /* 0x7f8000000c00780b */ /* 0x000fc60003f05200 */
[----:B------:R-:W-:-:S05]  /*07a0*/  FFMA R2, R7, R12, R2 ;  /* 0x0000000c07027223 */ /* 0x000fca0000000002 */
[----:B------:R-:W-:-:S04]  /*07b0*/  FSEL R12, R19, R2, !P0 ;  /* 0x00000002130c7208 */ /* 0x000fc80004000000 */
[----:B------:R-:W-:Y:S01]  /*07c0*/  FSETP.NE.AND P0, PT, |R12|, +INF , PT ;  /* 0x7f8000000c00780b */ /* 0x000fe20003f05200 */
[----:B------:R-:W-:-:S12]  /*07d0*/  IMAD.MOV.U32 R4, RZ, RZ, R12 ;  /* 0x000000ffff047224 */ /* 0x000fd800078e000c */
[----:B------:R-:W-:-:S04]  /*07e0*/  @P0 FADD R2, R19, -R4 ;  /* 0x8000000413020221 */ /* 0x000fc80000000000 */
[----:B------:R-:W-:-:S07]  /*07f0*/  @P0 FADD R24, |R2|, -RZ ;  /* 0x800000ff02180221 */ /* 0x000fce0000000200 */
.L_x_10:
[----:B------:R-:W-:Y:S01]  /*0800*/  FSETP.NE.AND P0, PT, |R24|, +INF , PT ;  /* 0x7f8000001800780b */ /* 0x000fe20003f05200 */
[----:B------:R-:W-:Y:S01]  /*0810*/  BSSY.RECONVERGENT B0, `(.L_x_11) ;  /* 0x000000a000007945 */ /* 0x000fe20003800200 */
[----:B------:R-:W-:Y:S02]  /*0820*/  IMAD.MOV.U32 R3, RZ, RZ, 0x7fffffff ;  /* 0x7fffffffff037424 */ /* 0x000fe400078e00ff */
[----:B------:R-:W-:-:S09]  /*0830*/  IMAD.MOV.U32 R10, RZ, RZ, R0 ;  /* 0x000000ffff0a7224 */ /* 0x000fd200078e0000 */
[----:B------:R-:W-:Y:S05]  /*0840*/  @!P0 BRA `(.L_x_12) ;  /* 0x0000000000188947 */ /* 0x000fea0003800000 */
[----:B------:R-:W-:Y:S01]  /*0850*/  FSETP.NE.AND P0, PT, |R0|, +INF , PT ;  /* 0x7f8000000000780b */ /* 0x000fe20003f05200 */
[----:B------:R-:W-:Y:S01]  /*0860*/  IMAD.MOV.U32 R3, RZ, RZ, R24 ;  /* 0x000000ffff037224 */ /* 0x000fe200078e0018 */
[----:B------:R-:W-:-:S11]  /*0870*/  MOV R10, R24 ;  /* 0x00000018000a7202 */ /* 0x000fd60000000f00 */
[----:B------:R-:W-:-:S04]  /*0880*/  @P0 FMUL R2, R24, R17 ;  /* 0x0000001118020220 */ /* 0x000fc80000400000 */
[----:B------:R-:W-:-:S04]  /*0890*/  @P0 FFMA R10, R7, R0, R2 ;  /* 0x00000000070a0223 */ /* 0x000fc80000000002 */
[----:B------:R-:W-:-:S07]  /*08a0*/  @P0 IMAD.MOV.U32 R3, RZ, RZ, R10 ;  /* 0x000000ffff030224 */ /* 0x000fce00078e000a */
.L_x_12:
[----:B------:R-:W-:Y:S05]  /*08b0*/  BSYNC.RECONVERGENT B0 ;  /* 0x0000000000007941 */ /* 0x000fea0003800200 */
.L_x_11:
[----:B------:R-:W-:Y:S01]  /*08c0*/  FSETP.NE.AND P0, PT, |R4|, +INF , PT ;  /* 0x7f8000000400780b */ /* 0x000fe20003f05200 */
[----:B------:R-:W-:Y:S01]  /*08d0*/  BSSY.RECONVERGENT B0, `(.L_x_13) ;  /* 0x0000018000007945 */ /* 0x000fe20003800200 */
[----:B------:R-:W-:Y:S02]  /*08e0*/  IMAD.MOV.U32 R2, RZ, RZ, 0x7fffffff ;  /* 0x7fffffffff027424 */ /* 0x000fe400078e00ff */
[----:B------:R-:W-:-:S04]  /*08f0*/  FSETP.EQU.OR P0, PT, |R19|, +INF , !P0 ;  /* 0x7f8000001300780b */ /* 0x000fc8000470a600 */
[----:B------:R-:W-:-:S13]  /*0900*/  FSETP.EQU.OR P0, PT, |R3|, +INF , P0 ;  /* 0x7f8000000300780b */ /* 0x000fda000070a600 */
[----:B------:R-:W-:Y:S05]  /*0910*/  @P0 BRA `(.L_x_14) ;  /* 0x00000000004c0947 */ /* 0x000fea0003800000 */
[----:B------:R-:W-:-:S05]  /*0920*/  FMUL R27, R8, R3 ;  /* 0x00000003081b7220 */ /* 0x000fca0000400000 */
[----:B------:R-:W-:-:S04]  /*0930*/  FSETP.NE.AND P0, PT, |R27|, +INF , PT ;  /* 0x7f8000001b00780b */ /* 0x000fc80003f05200 */
[----:B------:R-:W-:-:S13]  /*0940*/  FSETP.EQ.OR P0, PT, R27, RZ, !P0 ;  /* 0x000000ff1b00720b */ /* 0x000fda0004702400 */
[----:B------:R-:W-:Y:S05]  /*0950*/  @P0 BRA `(.L_x_14) ;  /* 0x00000000003c0947 */ /* 0x000fea0003800000 */
[----:B------:R-:W0:Y:S01]  /*0960*/  MUFU.RCP R2, R27 ;  /* 0x0000001b00027308 */ /* 0x000e220000001000 */
[----:B------:R-:W-:Y:S01]  /*0970*/  FADD R0, R19, -R4 ;  /* 0x8000000413007221 */ /* 0x000fe20000000000 */
[----:B------:R-:W-:Y:S06]  /*0980*/  BSSY.RECONVERGENT B1, `(.L_x_14) ;  /* 0x000000c000017945 */ /* 0x000fec0003800200 */
[----:B------:R-:W1:Y:S01]  /*0990*/  FCHK P0, R0, R27 ;  /* 0x0000001b00007302 */ /* 0x000e620000000000 */
[----:B0-----:R-:W-:-:S04]  /*09a0*/  FFMA R3, -R27, R2, 1 ;  /* 0x3f8000001b037423 */ /* 0x001fc80000000102 */
[----:B------:R-:W-:-:S04]  /*09b0*/  FFMA R3, R2, R3, R2 ;  /* 0x0000000302037223 */ /* 0x000fc80000000002 */
[----:B------:R-:W-:-:S04]  /*09c0*/  FFMA R2, R0, R3, RZ ;  /* 0x0000000300027223 */ /* 0x000fc800000000ff */
[----:B------:R-:W-:-:S04]  /*09d0*/  FFMA R4, -R27, R2, R0 ;  /* 0x000000021b047223 */ /* 0x000fc80000000100 */
[----:B------:R-:W-:Y:S01]  /*09e0*/  FFMA R2, R3, R4, R2 ;  /* 0x0000000403027223 */ /* 0x000fe20000000002 */
[----:B-1----:R-:W-:Y:S06]  /*09f0*/  @!P0 BRA `(.L_x_15) ;  /* 0x0000000000108947 */ /* 0x002fec0003800000 */
[----:B------:R-:W-:Y:S02]  /*0a00*/  MOV R3, R27 ;  /* 0x0000001b00037202 */ /* 0x000fe40000000f00 */
[----:B------:R-:W-:-:S07]  /*0a10*/  MOV R28, 0xa30 ;  /* 0x00000a30001c7802 */ /* 0x000fce0000000f00 */
[----:B------:R-:W-:Y:S05]  /*0a20*/  CALL.REL.NOINC `($__internal_1_$__cuda_sm3x_div_rn_noftz_f32_slowpath) ;  /* 0x0000003800547944 */ /* 0x000fea0003c00000 */
[----:B------:R-:W-:-:S07]  /*0a30*/  IMAD.MOV.U32 R2, RZ, RZ, R0 ;  /* 0x000000ffff027224 */ /* 0x000fce00078e0000 */
.L_x_15:
[----:B------:R-:W-:Y:S05]  /*0a40*/  BSYNC.RECONVERGENT B1 ;  /* 0x0000000000017941 */ /* 0x000fea0003800200 */
.L_x_14:
[----:B------:R-:W-:Y:S05]  /*0a50*/  BSYNC.RECONVERGENT B0 ;  /* 0x0000000000007941 */ /* 0x000fea0003800200 */
.L_x_13:
[----:B------:R-:W-:Y:S01]  /*0a60*/  FSETP.NE.AND P0, PT, |R2|, +INF , PT ;  /* 0x7f8000000200780b */ /* 0x000fe20003f05200 */
[----:B------:R-:W-:Y:S01]  /*0a70*/  BSSY.RECONVERGENT B0, `(.L_x_16) ;  /* 0x000000b000007945 */ /* 0x000fe20003800200 */
[----:B------:R-:W-:Y:S01]  /*0a80*/  IMAD.MOV.U32 R27, RZ, RZ, 0x7fffffff ;  /* 0x7fffffffff1b7424 */ /* 0x000fe200078e00ff */
[----:B------:R-:W-:Y:S01]  /*0a90*/  MOV R0, R18 ;  /* 0x0000001200007202 */ /* 0x000fe20000000f00 */
[----:B------:R-:W-:-:S09]  /*0aa0*/  IMAD.MOV.U32 R4, RZ, RZ, 0x7fffffff ;  /* 0x7fffffffff047424 */ /* 0x000fd200078e00ff */
[----:B------:R-:W-:Y:S05]  /*0ab0*/  @!P0 BRA `(.L_x_17) ;  /* 0x0000000000188947 */ /* 0x000fea0003800000 */
[----:B------:R-:W-:Y:S01]  /*0ac0*/  FSETP.NE.AND P0, PT, |R18|, +INF , PT ;  /* 0x7f8000001200780b */ /* 0x000fe20003f05200 */
[----:B------:R-:W-:-:S12]  /*0ad0*/  IMAD.MOV.U32 R0, RZ, RZ, R2 ;  /* 0x000000ffff007224 */ /* 0x000fd800078e0002 */
[----:B------:R-:W-:-:S04]  /*0ae0*/  @P0 FMUL R4, R2, R15 ;  /* 0x0000000f02040220 */ /* 0x000fc80000400000 */
[----:B------:R-:W-:Y:S01]  /*0af0*/  @P0 FFMA R0, R5, R18, R4 ;  /* 0x0000001205000223 */ /* 0x000fe20000000004 */
[----:B------:R-:W-:-:S03]  /*0b00*/  IMAD.MOV.U32 R4, RZ, RZ, R2 ;  /* 0x000000ffff047224 */ /* 0x000fc600078e0002 */
[----:B------:R-:W-:-:S07]  /*0b10*/  @P0 IMAD.MOV.U32 R4, RZ, RZ, R0 ;  /* 0x000000ffff040224 */ /* 0x000fce00078e0000 */
.L_x_17:
[----:B------:R-:W-:Y:S05]  /*0b20*/  BSYNC.RECONVERGENT B0 ;  /* 0x0000000000007941 */ /* 0x000fea0003800200 */
.L_x_16:
[C---:B------:R-:W-:Y:S01]  /*0b30*/  ISETP.GE.AND P0, PT, R14.reuse, R9, PT ;  /* 0x000000090e00720c */ /* 0x040fe20003f06270 */
[----:B------:R-:W-:-:S03]  /*0b40*/  IMAD.WIDE R18, R14, 0x4, R32 ;  /* 0x000000040e127825 */ /* 0x000fc600078e0220 */
[C---:B------:R-:W-:Y:S02]  /*0b50*/  ISETP.LT.OR P0, PT, R9.reuse, 0x1, !P0 ;  /* 0x000000010900780c */ /* 0x040fe40004701670 */
[----:B------:R0:W-:Y:S11]  /*0b60*/  STG.E desc[UR6][R18.64], R4 ;  /* 0x0000000412007986 */ /* 0x0001f6000c101906 */
[----:B------:R-:W-:-:S05]  /*0b70*/  @!P0 IADD3 R3, PT, PT, -R9, R14, RZ ;  /* 0x0000000e09038210 */ /* 0x000fca0007ffe1ff */
[----:B------:R-:W-:-:S06]  /*0b80*/  @!P0 IMAD.WIDE R2, R3, 0x4, R32 ;  /* 0x0000000403028825 */ /* 0x000fcc00078e0220 */
[----:B------:R-:W2:Y:S01]  /*0b90*/  @!P0 LDG.E R2, desc[UR6][R2.64] ;  /* 0x0000000602028981 */ /* 0x000ea2000c1e1900 */
[----:B------:R-:W-:Y:S01]  /*0ba0*/  FSETP.NE.AND P1, PT, |R4|, +INF , PT ;  /* 0x7f8000000400780b */ /* 0x000fe20003f25200 */
[----:B------:R-:W-:Y:S01]  /*0bb0*/  VIADD R24, R16, 0x1 ;  /* 0x0000000110187836 */ /* 0x000fe20000000000 */
[----:B0-----:R-:W-:Y:S01]  /*0bc0*/  MOV R18, R0 ;  /* 0x0000000000127202 */ /* 0x001fe20000000f00 */
[----:B------:R-:W-:-:S04]  /*0bd0*/  IMAD.WIDE R28, R14, 0x4, R22 ;  /* 0x000000040e1c7825 */ /* 0x000fc800078e0216 */
[----:B------:R-:W-:-:S06]  /*0be0*/  IMAD.MOV.U32 R0, RZ, RZ, R10 ;  /* 0x000000ffff007224 */ /* 0x000fcc00078e000a */
[----:B------:R-:W-:Y:S02]  /*0bf0*/  @!P1 IMAD.MOV R24, RZ, RZ, R16 ;  /* 0x000000ffff189224 */ /* 0x000fe400078e0210 */
[----:B------:R-:W-:Y:S02]  /*0c00*/  @P1 FADD R11, R4, R11 ;  /* 0x0000000b040b1221 */ /* 0x000fe40000000000 */
[----:B------:R-:W-:-:S05]  /*0c10*/  IMAD.MOV.U32 R16, RZ, RZ, R24 ;  /* 0x000000ffff107224 */ /* 0x000fca00078e0018 */
[----:B------:R-:W-:Y:S02]  /*0c20*/  @!P0 IADD3 R24, PT, PT, R16, -0x1, RZ ;  /* 0xffffffff10188810 */ /* 0x000fe40007ffe0ff */
[C---:B--2---:R-:W-:Y:S02]  /*0c30*/  FSETP.NE.OR P3, PT, |R2|.reuse, +INF , P0 ;  /* 0x7f8000000200780b */ /* 0x044fe40000765600 */
[----:B------:R-:W-:-:S11]  /*0c40*/  FSETP.NE.AND P2, PT, |R2|, +INF , !P0 ;  /* 0x7f8000000200780b */ /* 0x000fd60004745200 */
[----:B------:R-:W-:Y:S02]  /*0c50*/  @!P3 IMAD.MOV R24, RZ, RZ, R16 ;  /* 0x000000ffff18b224 */ /* 0x000fe400078e0210 */
[----:B------:R-:W-:Y:S02]  /*0c60*/  @P2 FADD R11, R11, -R2 ;  /* 0x800000020b0b2221 */ /* 0x000fe40000000000 */
[----:B------:R-:W-:Y:S01]  /*0c70*/  @!P0 IMAD.MOV.U32 R16, RZ, RZ, R24 ;  /* 0x000000ffff108224 */ /* 0x000fe200078e0018 */
[----:B------:R-:W-:Y:S01]  /*0c80*/  ISETP.GT.AND P0, PT, R9, RZ, PT ;  /* 0x000000ff0900720c */ /* 0x000fe20003f04270 */
[----:B------:R-:W-:-:S03]  /*0c90*/  FMUL R2, R11, R13 ;  /* 0x0000000d0b027220 */ /* 0x000fc60000400000 */
[----:B------:R-:W-:-:S04]  /*0ca0*/  ISETP.GE.AND P2, PT, R16, R9, PT ;  /* 0x000000091000720c */ /* 0x000fc80003f46270 */
[----:B------:R-:W-:-:S04]  /*0cb0*/  FSEL R2, R2, +QNAN , P2 ;  /* 0x7fffffff02027808 */ /* 0x000fc80001000000 */
[----:B------:R-:W-:Y:S01]  /*0cc0*/  FSEL R19, R2, +QNAN , P0 ;  /* 0x7fffffff02137808 */ /* 0x000fe20000000000 */
[C---:B------:R-:W-:Y:S01]  /*0cd0*/  IMAD.WIDE R2, R14.reuse, 0x4, R20 ;  /* 0x000000040e027825 */ /* 0x040fe200078e0214 */
[C---:B------:R-:W-:Y:S02]  /*0ce0*/  ISETP.GE.AND P0, PT, R14.reuse, R6, PT ;  /* 0x000000060e00720c */ /* 0x040fe40003f06270 */
[C---:B------:R-:W-:Y:S01]  /*0cf0*/  FSETP.NE.AND P2, PT, |R19|.reuse, +INF , PT ;  /* 0x7f8000001300780b */ /* 0x040fe20003f45200 */
[----:B------:R-:W-:Y:S01]  /*0d00*/  FADD R4, R19, -R4 ;  /* 0x8000000413047221 */ /* 0x000fe20000000000 */
[----:B------:R0:W-:Y:S01]  /*0d10*/  STG.E desc[UR6][R28.64], R19 ;  /* 0x000000131c007986 */ /* 0x0001e2000c101906 */
[----:B------:R-:W-:-:S03]  /*0d20*/  VIADD R14, R14, 0x1 ;  /* 0x000000010e0e7836 */ /* 0x000fc60000000000 */
[----:B------:R-:W-:-:S04]  /*0d30*/  FSEL R4, R4, +QNAN , P1 ;  /* 0x7fffffff04047808 */ /* 0x000fc80000800000 */
[----:B------:R-:W-:-:S04]  /*0d40*/  FSEL R4, R4, +QNAN , P2 ;  /* 0x7fffffff04047808 */ /* 0x000fc80001000000 */
[----:B------:R-:W-:Y:S02]  /*0d50*/  FSEL R31, R4, +QNAN , P0 ;  /* 0x7fffffff041f7808 */ /* 0x000fe40000000000 */
[----:B------:R-:W-:-:S03]  /*0d60*/  ISETP.NE.AND P0, PT, R14, UR10, PT ;  /* 0x0000000a0e007c0c */ /* 0x000fc6000bf05270 */
[----:B------:R0:W-:Y:S10]  /*0d70*/  STG.E desc[UR6][R2.64], R31 ;  /* 0x0000001f02007986 */ /* 0x0001f4000c101906 */
[----:B------:R-:W-:Y:S05]  /*0d80*/  @P0 BRA `(.L_x_18) ;  /* 0xfffffff800600947 */ /* 0x000fea000383ffff */
[----:B------:R-:W-:Y:S01]  /*0d90*/  ISETP.GT.AND P0, PT, R6, RZ, PT ;  /* 0x000000ff0600720c */ /* 0x000fe20003f04270 */
[----:B------:R-:W-:-:S12]  /*0da0*/  BSSY.RECONVERGENT B0, `(.L_x_19) ;  /* 0x0000050000007945 */ /* 0x000fd80003800200 */
[----:B------:R-:W-:Y:S05]  /*0db0*/  @!P0 BRA `(.L_x_20) ;  /* 0x0000000400388947 */ /* 0x000fea0003800000 */
[C---:B------:R-:W-:Y:S01]  /*0dc0*/  ISETP.GE.U32.AND P0, PT, R6.reuse, 0x8, PT ;  /* 0x000000080600780c */ /* 0x040fe20003f06070 */
[----:B------:R-:W-:Y:S01]  /*0dd0*/  BSSY.RECONVERGENT B1, `(.L_x_21) ;  /* 0x000001e000017945 */ /* 0x000fe20003800200 */
[----:B------:R-:W-:Y:S01]  /*0de0*/  LOP3.LUT R0, R6, 0x7, RZ, 0xc0, !PT ;  /* 0x0000000706007812 */ /* 0x000fe200078ec0ff */
[----:B------:R-:W-:-:S03]  /*0df0*/  IMAD.MOV.U32 R11, RZ, RZ, RZ ;  /* 0x000000ffff0b7224 */ /* 0x000fc600078e00ff */
[----:B------:R-:W-:-:S07]  /*0e00*/  ISETP.NE.AND P1, PT, R0, RZ, PT ;  /* 0x000000ff0000720c */ /* 0x000fce0003f25270 */
[----:B------:R-:W-:Y:S06]  /*0e10*/  @!P0 BRA `(.L_x_22) ;  /* 0x0000000000648947 */ /* 0x000fec0003800000 */
[----:B------:R1:W-:Y:S01]  /*0e20*/  STG.E desc[UR6][R32.64], R27 ;  /* 0x0000001b20007986 */ /* 0x0003e2000c101906 */
[----:B------:R-:W-:-:S03]  /*0e30*/  IMAD.MOV.U32 R11, RZ, RZ, 0x8 ;  /* 0x00000008ff0b7424 */ /* 0x000fc600078e00ff */
[----:B------:R1:W-:Y:S04]  /*0e40*/  STG.E desc[UR6][R22.64], R27 ;  /* 0x0000001b16007986 */ /* 0x0003e8000c101906 */
        /* <DEDUP_REMOVED lines=21> */
[----:B------:R1:W-:Y:S02]  /*0fa0*/  STG.E desc[UR6][R20.64+0x1c], R27 ;  /* 0x00001c1b14007986 */ /* 0x0003e4000c101906 */
.L_x_22:
[----:B------:R-:W-:Y:S05]  /*0fb0*/  BSYNC.RECONVERGENT B1 ;  /* 0x0000000000017941 */ /* 0x000fea0003800200 */
.L_x_21:
[----:B------:R-:W-:Y:S05]  /*0fc0*/  @!P1 BRA `(.L_x_20) ;  /* 0x0000000000b49947 */ /* 0x000fea0003800000 */
[----:B------:R-:W-:Y:S01]  /*0fd0*/  ISETP.GE.U32.AND P0, PT, R0, 0x4, PT ;  /* 0x000000040000780c */ /* 0x000fe20003f06070 */
[----:B------:R-:W-:Y:S01]  /*0fe0*/  BSSY.RECONVERGENT B1, `(.L_x_23) ;  /* 0x0000014000017945 */ /* 0x000fe20003800200 */
[----:B------:R-:W-:-:S04]  /*0ff0*/  LOP3.LUT R7, R6, 0x3, RZ, 0xc0, !PT ;  /* 0x0000000306077812 */ /* 0x000fc800078ec0ff */
[----:B------:R-:W-:-:S07]  /*1000*/  ISETP.NE.AND P1, PT, R7, RZ, PT ;  /* 0x000000ff0700720c */ /* 0x000fce0003f25270 */
[----:B------:R-:W-:Y:S06]  /*1010*/  @!P0 BRA `(.L_x_24) ;  /* 0x0000000000408947 */ /* 0x000fec0003800000 */
[----:B0-----:R-:W-:-:S04]  /*1020*/  IMAD.WIDE.U32 R2, R11, 0x4, R32 ;  /* 0x000000040b027825 */ /* 0x001fc800078e0020 */
[C---:B------:R-:W-:Y:S01]  /*1030*/  IMAD.WIDE.U32 R4, R11.reuse, 0x4, R22 ;  /* 0x000000040b047825 */ /* 0x040fe200078e0016 */
[----:B------:R2:W-:Y:S03]  /*1040*/  STG.E desc[UR6][R2.64], R27 ;  /* 0x0000001b02007986 */ /* 0x0005e6000c101906 */
[C---:B------:R-:W-:Y:S01]  /*1050*/  IMAD.WIDE.U32 R8, R11.reuse, 0x4, R20 ;  /* 0x000000040b087825 */ /* 0x040fe200078e0014 */
[----:B------:R2:W-:Y:S01]  /*1060*/  STG.E desc[UR6][R4.64], R27 ;  /* 0x0000001b04007986 */ /* 0x0005e2000c101906 */
[----:B------:R-:W-:-:S03]  /*1070*/  IADD3 R11, PT, PT, R11, 0x4, RZ ;  /* 0x000000040b0b7810 */ /* 0x000fc60007ffe0ff */
        /* <DEDUP_REMOVED lines=10> */
.L_x_24:
[----:B------:R-:W-:Y:S05]  /*1120*/  BSYNC.RECONVERGENT B1 ;  /* 0x0000000000017941 */ /* 0x000fea0003800200 */
.L_x_23:
[----:B------:R-:W-:Y:S05]  /*1130*/  @!P1 BRA `(.L_x_20) ;  /* 0x0000000000589947 */ /* 0x000fea0003800000 */
[----:B------:R-:W-:Y:S01]  /*1140*/  ISETP.NE.AND P0, PT, R7, 0x1, PT ;  /* 0x000000010700780c */ /* 0x000fe20003f05270 */
[----:B------:R-:W-:Y:S01]  /*1150*/  BSSY.RECONVERGENT B1, `(.L_x_25) ;  /* 0x000000e000017945 */ /* 0x000fe20003800200 */
[----:B------:R-:W-:-:S04]  /*1160*/  LOP3.LUT R6, R6, 0x1, RZ, 0xc0, !PT ;  /* 0x0000000106067812 */ /* 0x000fc800078ec0ff */
[----:B------:R-:W-:-:S07]  /*1170*/  ISETP.NE.U32.AND P1, PT, R6, 0x1, PT ;  /* 0x000000010600780c */ /* 0x000fce0003f25070 */
[----:B------:R-:W-:Y:S06]  /*1180*/  @!P0 BRA `(.L_x_26) ;  /* 0x0000000000288947 */ /* 0x000fec0003800000 */
[----:B0-2---:R-:W-:-:S04]  /*1190*/  IMAD.WIDE.U32 R2, R11, 0x4, R32 ;  /* 0x000000040b027825 */ /* 0x005fc800078e0020 */
[C---:B------:R-:W-:Y:S01]  /*11a0*/  IMAD.WIDE.U32 R4, R11.reuse, 0x4, R22 ;  /* 0x000000040b047825 */ /* 0x040fe200078e0016 */
[----:B------:R3:W-:Y:S03]  /*11b0*/  STG.E desc[UR6][R2.64], R27 ;  /* 0x0000001b02007986 */ /* 0x0007e6000c101906 */
[C---:B------:R-:W-:Y:S01]  /*11c0*/  IMAD.WIDE.U32 R6, R11.reuse, 0x4, R20 ;  /* 0x000000040b067825 */ /* 0x040fe200078e0014 */
[----:B------:R3:W-:Y:S03]  /*11d0*/  STG.E desc[UR6][R4.64], R27 ;  /* 0x0000001b04007986 */ /* 0x0007e6000c101906 */
[----:B------:R-:W-:Y:S01]  /*11e0*/  VIADD R11, R11, 0x2 ;  /* 0x000000020b0b7836 */ /* 0x000fe20000000000 */
[----:B------:R3:W-:Y:S04]  /*11f0*/  STG.E desc[UR6][R6.64], R27 ;  /* 0x0000001b06007986 */ /* 0x0007e8000c101906 */
[----:B------:R3:W-:Y:S04]  /*1200*/  STG.E desc[UR6][R2.64+0x4], R27 ;  /* 0x0000041b02007986 */ /* 0x0007e8000c101906 */
[----:B------:R3:W-:Y:S04]  /*1210*/  STG.E desc[UR6][R4.64+0x4], R27 ;  /* 0x0000041b04007986 */ /* 0x0007e8000c101906 */
[----:B------:R3:W-:Y:S02]  /*1220*/  STG.E desc[UR6][R6.64+0x4], R27 ;  /* 0x0000041b06007986 */ /* 0x0007e4000c101906 */
.L_x_26:
[----:B------:R-:W-:Y:S05]  /*1230*/  BSYNC.RECONVERGENT B1 ;  /* 0x0000000000017941 */ /* 0x000fea0003800200 */
.L_x_25:
[----:B-1----:R-:W-:-:S04]  /*1240*/  @!P1 IMAD.WIDE.U32 R32, R11, 0x4, R32 ;  /* 0x000000040b209825 */ /* 0x002fc800078e0020 */
[C---:B------:R-:W-:Y:S01]  /*1250*/  @!P1 IMAD.WIDE.U32 R22, R11.reuse, 0x4, R22 ;  /* 0x000000040b169825 */ /* 0x040fe200078e0016 */
[----:B------:R4:W-:Y:S03]  /*1260*/  @!P1 STG.E desc[UR6][R32.64], R27 ;  /* 0x0000001b20009986 */ /* 0x0009e6000c101906 */
[----:B------:R-:W-:Y:S01]  /*1270*/  @!P1 IMAD.WIDE.U32 R20, R11, 0x4, R20 ;  /* 0x000000040b149825 */ /* 0x000fe200078e0014 */
[----:B------:R4:W-:Y:S04]  /*1280*/  @!P1 STG.E desc[UR6][R22.64], R27 ;  /* 0x0000001b16009986 */ /* 0x0009e8000c101906 */
[----:B------:R4:W-:Y:S02]  /*1290*/  @!P1 STG.E desc[UR6][R20.64], R27 ;  /* 0x0000001b14009986 */ /* 0x0009e4000c101906 */
.L_x_20:
[----:B------:R-:W-:Y:S05]  /*12a0*/  BSYNC.RECONVERGENT B0 ;  /* 0x0000000000007941 */ /* 0x000fea0003800200 */
.L_x_19:
[----:B------:R-:W5:Y:S01]  /*12b0*/  LDCU UR4, c[0x0][0x390] ;  /* 0x00007200ff0477ac */ /* 0x000f620008000800 */
[----:B------:R-:W-:-:S05]  /*12c0*/  IMAD.IADD R26, R25, 0x1, R26 ;  /* 0x00000001191a7824 */ /* 0x000fca00078e021a */
[----:B-----5:R-:W-:-:S13]  /*12d0*/  ISETP.GE.AND P0, PT, R26, UR4, PT ;  /* 0x000000041a007c0c */ /* 0x020fda000bf06270 */
[----:B------:R-:W-:Y:S05]  /*12e0*/  @!P0 BRA `(.L_x_27) ;  /* 0xffffffec008c8947 */ /* 0x000fea000383ffff */
[----:B------:R-:W-:Y:S05]  /*12f0*/  EXIT ;  /* 0x000000000000794d */ /* 0x000fea0003800000 */
.L_x_1:
[----:B------:R-:W-:Y:S02]  /*1300*/  USHF.R.S32.HI UR5, URZ, 0x1f, UR4 ;  /* 0x0000001fff057899 */ /* 0x000fe40008011404 */
[----:B------:R-:W-:-:S04]  /*1310*/  ULOP3.LUT UR4, UR4, 0x7, URZ, 0xc0, !UPT ;  /* 0x0000000704047892 */ /* 0x000fc8000f8ec0ff */
[----:B------:R-:W-:-:S08]  /*1320*/  IMAD.U32 R23, RZ, RZ, UR5 ;  /* 0x00000005ff177e24 */ /* 0x000fd0000f8e00ff */
.L_x_60:
[----:B01----:R-:W1:Y:S08]  /*1330*/  LDC.64 R4, c[0x0][0x3a0] ;  /* 0x0000e800ff047b82 */ /* 0x003e700000000a00 */
[----:B------:R-:W2:Y:S08]  /*1340*/  LDC.64 R8, c[0x0][0x398] ;  /* 0x0000e600ff087b82 */ /* 0x000eb00000000a00 */
[----:B------:R-:W3:Y:S08]  /*1350*/  LDC.64 R10, c[0x0][0x3a8] ;  /* 0x0000ea00ff0a7b82 */ /* 0x000ef00000000a00 */
[----:B------:R-:W4:Y:S01]  /*1360*/  LDC.64 R12, c[0x0][0x3b0] ;  /* 0x0000ec00ff0c7b82 */ /* 0x000f220000000a00 */
[----:B-1----:R-:W-:-:S06]  /*1370*/  IMAD.WIDE R4, R26, 0x4, R4 ;  /* 0x000000041a047825 */ /* 0x002fcc00078e0204 */
[----:B------:R1:W5:Y:S01]  /*1380*/  LDG.E.CONSTANT R5, desc[UR6][R4.64] ;  /* 0x0000000604057981 */ /* 0x000362000c1e9900 */
[C---:B--2---:R-:W-:Y:S01]  /*1390*/  IMAD.WIDE R8, R26.reuse, 0x4, R8 ;  /* 0x000000041a087825 */ /* 0x044fe200078e0208 */
[----:B------:R-:W2:Y:S04]  /*13a0*/  LDC R7, c[0x0][0x388] ;  /* 0x0000e200ff077b82 */ /* 0x000ea80000000800 */
[----:B------:R1:W5:Y:S01]  /*13b0*/  LDG.E.CONSTANT R6, desc[UR6][R8.64] ;  /* 0x0000000608067981 */ /* 0x000362000c1e9900 */
[----:B---3--:R-:W-:-:S05]  /*13c0*/  IMAD.WIDE R10, R26, 0x4, R10 ;  /* 0x000000041a0a7825 */ /* 0x008fca00078e020a */
[----:B------:R1:W5:Y:S01]  /*13d0*/  LDG.E.CONSTANT R24, desc[UR6][R10.64] ;  /* 0x000000060a187981 */ /* 0x000362000c1e9900 */
[----:B----4-:R-:W-:-:S05]  /*13e0*/  IMAD.WIDE R12, R26, 0x4, R12 ;  /* 0x000000041a0c7825 */ /* 0x010fca00078e020c */
[----:B------:R1:W5:Y:S01]  /*13f0*/  LDG.E.CONSTANT R22, desc[UR6][R12.64] ;  /* 0x000000060c167981 */ /* 0x000362000c1e9900 */
[----:B--2---:R-:W-:Y:S01]  /*1400*/  ISETP.GE.U32.AND P0, PT, R7, 0x8, PT ;  /* 0x000000080700780c */ /* 0x004fe20003f06070 */
[----:B------:R-:W-:Y:S01]  /*1410*/  HFMA2 R3, -RZ, RZ, 0, 0 ;  /* 0x00000000ff037431 */ /* 0x000fe200000001ff */
[----:B------:R-:W-:-:S11]  /*1420*/  SHF.R.S32.HI R16, RZ, 0x1f, R26 ;  /* 0x0000001fff107819 */ /* 0x000fd6000001141a */
[----:B-1----:R-:W-:Y:S05]  /*1430*/  @!P0 BRA `(.L_x_28) ;  /* 0x0000000000f08947 */ /* 0x002fea0003800000 */
[----:B0-----:R-:W0:Y:S01]  /*1440*/  LDCU.64 UR10, c[0x0][0x3b8] ;  /* 0x00007700ff0a77ac */ /* 0x001e220008000a00 */
[----:B------:R-:W-:Y:S01]  /*1450*/  SHF.R.S32.HI R23, RZ, 0x1f, R7 ;  /* 0x0000001fff177819 */ /* 0x000fe20000011407 */
[----:B------:R-:W-:Y:S01]  /*1460*/  IMAD.WIDE.U32 R2, R26, R7, RZ ;  /* 0x000000071a027225 */ /* 0x000fe200078e00ff */
[----:B------:R-:W1:Y:S03]  /*1470*/  LDCU.128 UR12, c[0x0][0x3c0] ;  /* 0x00007800ff0c77ac */ /* 0x000e660008000c00 */
[----:B------:R-:W-:-:S04]  /*1480*/  IMAD R0, R23, R26, RZ ;  /* 0x0000001a17007224 */ /* 0x000fc800078e02ff */
[----:B------:R-:W-:Y:S02]  /*1490*/  IMAD R19, R16, R7, R0 ;  /* 0x0000000710137224 */ /* 0x000fe400078e0200 */
[----:B------:R-:W-:Y:S02]  /*14a0*/  IMAD.SHL.U32 R0, R2, 0x4, RZ ;  /* 0x0000000402007824 */ /* 0x000fe400078e00ff */
[----:B------:R-:W-:Y:S01]  /*14b0*/  IMAD.IADD R19, R3, 0x1, R19 ;  /* 0x0000000103137824 */ /* 0x000fe200078e0213 */
[----:B------:R-:W-:Y:S02]  /*14c0*/  LOP3.LUT R3, R7, 0x7ffffff8, RZ, 0xc0, !PT ;  /* 0x7ffffff807037812 */ /* 0x000fe400078ec0ff */
[----:B0-----:R-:W-:Y:S02]  /*14d0*/  IADD3 R14, P0, PT, R0, UR10, RZ ;  /* 0x0000000a000e7c10 */ /* 0x001fe4000ff1e0ff */
[----:B------:R-:W-:Y:S02]  /*14e0*/  SHF.L.U64.HI R19, R2, 0x2, R19 ;  /* 0x0000000202137819 */ /* 0x000fe40000010213 */
[----:B-1----:R-:W-:-:S02]  /*14f0*/  IADD3 R4, P2, PT, R0, UR12, RZ ;  /* 0x0000000c00047c10 */ /* 0x002fc4000ff5e0ff */
[----:B------:R-:W-:Y:S02]  /*1500*/  IADD3 R0, P4, PT, R0, UR14, RZ ;  /* 0x0000000e00007c10 */ /* 0x000fe4000ff9e0ff */
[----:B------:R-:W-:Y:S02]  /*1510*/  IADD3 R4, P3, PT, R4, 0x10, RZ ;  /* 0x0000001004047810 */ /* 0x000fe40007f7e0ff */
[----:B------:R-:W-:Y:S01]  /*1520*/  IADD3 R2, P5, PT, R0, 0x10, RZ ;  /* 0x0000001000027810 */ /* 0x000fe20007fbe0ff */
[----:B------:R-:W-:Y:S01]  /*1530*/  IMAD.MOV R0, RZ, RZ, -R3 ;  /* 0x000000ffff007224 */ /* 0x000fe200078e0a03 */
[----:B------:R-:W-:Y:S02]  /*1540*/  IADD3 R14, P1, PT, R14, 0x10, RZ ;  /* 0x000000100e0e7810 */ /* 0x000fe40007f3e0ff */
[--C-:B------:R-:W-:Y:S02]  /*1550*/  IADD3.X R17, PT, PT, RZ, UR13, R19.reuse, P3, P2 ;  /* 0x0000000dff117c10 */ /* 0x100fe40009fe4413 */
[----:B------:R-:W-:-:S02]  /*1560*/  IADD3.X R15, PT, PT, RZ, UR15, R19, P5, P4 ;  /* 0x0000000fff0f7c10 */ /* 0x000fc4000afe8413 */
[----:B------:R-:W-:-:S07]  /*1570*/  IADD3.X R19, PT, PT, RZ, UR11, R19, P1, P0 ;  /* 0x0000000bff137c10 */ /* 0x000fce0008fe0413 */
.L_x_29:
[----:B-1----:R-:W-:Y:S01]  /*1580*/  MOV R21, 0x7fffffff ;  /* 0x7fffffff00157802 */ /* 0x002fe20000000f00 */
[----:B------:R-:W-:Y:S01]  /*1590*/  IMAD.MOV.U32 R8, RZ, RZ, R14 ;  /* 0x000000ffff087224 */ /* 0x000fe200078e000e */
[----:B------:R-:W-:Y:S01]  /*15a0*/  MOV R11, R17 ;  /* 0x00000011000b7202 */ /* 0x000fe20000000f00 */
[----:B------:R-:W-:Y:S02]  /*15b0*/  IMAD.MOV.U32 R9, RZ, RZ, R19 ;  /* 0x000000ffff097224 */ /* 0x000fe400078e0013 */
[----:B------:R-:W-:Y:S01]  /*15c0*/  IMAD.MOV.U32 R10, RZ, RZ, R4 ;  /* 0x000000ffff0a7224 */ /* 0x000fe200078e0004 */
[----:B------:R-:W-:Y:S01]  /*15d0*/  IADD3 R14, P1, PT, R8, 0x20, RZ ;  /* 0x00000020080e7810 */ /* 0x000fe20007f3e0ff */
[----:B------:R-:W-:Y:S01]  /*15e0*/  IMAD.MOV.U32 R12, RZ, RZ, R2 ;  /* 0x000000ffff0c7224 */ /* 0x000fe200078e0002 */
[----:B------:R1:W-:Y:S01]  /*15f0*/  STG.E desc[UR6][R8.64+-0x10], R21 ;  /* 0xfffff01508007986 */ /* 0x0003e2000c101906 */
[----:B------:R-:W-:Y:S01]  /*1600*/  IMAD.MOV.U32 R13, RZ, RZ, R15 ;  /* 0x000000ffff0d7224 */ /* 0x000fe200078e000f */
[----:B------:R-:W-:Y:S01]  /*1610*/  IADD3 R4, P2, PT, R10, 0x20, RZ ;  /* 0x000000200a047810 */ /* 0x000fe20007f5e0ff */
[----:B------:R-:W-:Y:S01]  /*1620*/  VIADD R0, R0, 0x8 ;  /* 0x0000000800007836 */ /* 0x000fe20000000000 */
[----:B------:R1:W-:Y:S01]  /*1630*/  STG.E desc[UR6][R10.64+-0x10], R21 ;  /* 0xfffff0150a007986 */ /* 0x0003e2000c101906 */
[----:B------:R-:W-:-:S02]  /*1640*/  IADD3 R2, P3, PT, R12, 0x20, RZ ;  /* 0x000000200c027810 */ /* 0x000fc40007f7e0ff */
[----:B------:R-:W-:Y:S01]  /*1650*/  IADD3.X R19, PT, PT, RZ, R9, RZ, P1, !PT ;  /* 0x00000009ff137210 */ /* 0x000fe20000ffe4ff */
[----:B------:R1:W-:Y:S01]  /*1660*/  STG.E desc[UR6][R12.64+-0x10], R21 ;  /* 0xfffff0150c007986 */ /* 0x0003e2000c101906 */
[----:B------:R-:W-:Y:S01]  /*1670*/  ISETP.NE.AND P0, PT, R0, RZ, PT ;  /* 0x000000ff0000720c */ /* 0x000fe20003f05270 */
[----:B------:R-:W-:Y:S02]  /*1680*/  IMAD.X R17, RZ, RZ, R11, P2 ;  /* 0x000000ffff117224 */ /* 0x000fe400010e060b */
[----:B------:R1:W-:Y:S01]  /*1690*/  STG.E desc[UR6][R8.64+-0xc], R21 ;  /* 0xfffff41508007986 */ /* 0x0003e2000c101906 */
[----:B------:R-:W-:-:S03]  /*16a0*/  IMAD.X R15, RZ, RZ, R13, P3 ;  /* 0x000000ffff0f7224 */ /* 0x000fc600018e060d */
        /* <DEDUP_REMOVED lines=19> */
[----:B------:R1:W-:Y:S01]  /*17e0*/  STG.E desc[UR6][R12.64+0xc], R21 ;  /* 0x00000c150c007986 */ /* 0x0003e2000c101906 */
[----:B------:R-:W-:Y:S05]  /*17f0*/  @P0 BRA `(.L_x_29) ;  /* 0xfffffffc00600947 */ /* 0x000fea000383ffff */
.L_x_28:
[----:B0-----:R-:W0:Y:S01]  /*1800*/  LDCU.64 UR10, c[0x0][0x3b8] ;  /* 0x00007700ff0a77ac */ /* 0x001e220008000a00 */
[-C--:B------:R-:W-:Y:S02]  /*1810*/  IMAD R0, R16, R7.reuse, RZ ;  /* 0x0000000710007224 */ /* 0x080fe400078e02ff */
[C---:B-1----:R-:W-:Y:S01]  /*1820*/  IMAD.WIDE.U32 R8, R26.reuse, R7, RZ ;  /* 0x000000071a087225 */ /* 0x042fe200078e00ff */
[----:B------:R-:W1:Y:S03]  /*1830*/  LDCU.128 UR12, c[0x0][0x3c0] ;  /* 0x00007800ff0c77ac */ /* 0x000e660008000c00 */
[----:B------:R-:W-:Y:S01]  /*1840*/  IMAD R11, R26, R23, R0 ;  /* 0x000000171a0b7224 */ /* 0x000fe200078e0200 */
[----:B------:R-:W-:Y:S01]  /*1850*/  UISETP.NE.AND UP0, UPT, UR4, URZ, UPT ;  /* 0x000000ff0400728c */ /* 0x000fe2000bf05270 */
[----:B------:R-:W-:Y:S02]  /*1860*/  SHF.L.U32 R16, R8, 0x2, RZ ;  /* 0x0000000208107819 */ /* 0x000fe400000006ff */
[----:B------:R-:W-:-:S05]  /*1870*/  IMAD.IADD R9, R9, 0x1, R11 ;  /* 0x0000000109097824 */ /* 0x000fca00078e020b */
[----:B------:R-:W-:Y:S02]  /*1880*/  SHF.L.U64.HI R8, R8, 0x2, R9 ;  /* 0x0000000208087819 */ /* 0x000fe40000010209 */
[C---:B0-----:R-:W-:Y:S02]  /*1890*/  IADD3 R20, P0, PT, R16.reuse, UR10, RZ ;  /* 0x0000000a10147c10 */ /* 0x041fe4000ff1e0ff */
[C---:B-1----:R-:W-:Y:S02]  /*18a0*/  IADD3 R18, P1, PT, R16.reuse, UR12, RZ ;  /* 0x0000000c10127c10 */ /* 0x042fe4000ff3e0ff */
[----:B------:R-:W-:Y:S02]  /*18b0*/  IADD3 R16, P2, PT, R16, UR14, RZ ;  /* 0x0000000e10107c10 */ /* 0x000fe4000ff5e0ff */
[C---:B------:R-:W-:Y:S02]  /*18c0*/  IADD3.X R21, PT, PT, R8.reuse, UR11, RZ, P0, !PT ;  /* 0x0000000b08157c10 */ /* 0x040fe400087fe4ff */
[----:B------:R-:W-:-:S02]  /*18d0*/  IADD3.X R19, PT, PT, R8, UR13, RZ, P1, !PT ;  /* 0x0000000d08137c10 */ /* 0x000fc40008ffe4ff */
[----:B------:R-:W-:Y:S01]  /*18e0*/  IADD3.X R17, PT, PT, R8, UR15, RZ, P2, !PT ;  /* 0x0000000f08117c10 */ /* 0x000fe200097fe4ff */
[----:B------:R-:W-:Y:S06]  /*18f0*/  BRA.U !UP0, `(.L_x_30) ;  /* 0x0000000108b47547 */ /* 0x000fec000b800000 */
[----:B------:R-:W-:Y:S01]  /*1900*/  UIADD3 UR5, UPT, UPT, UR4, -0x1, URZ ;  /* 0xffffffff04057890 */ /* 0x000fe2000fffe0ff */
[----:B------:R-:W-:-:S03]  /*1910*/  LOP3.LUT P0, R0, R7, 0x3, RZ, 0xc0, !PT ;  /* 0x0000000307007812 */ /* 0x000fc6000780c0ff */
[----:B------:R-:W-:-:S09]  /*1920*/  UISETP.GE.U32.AND UP0, UPT, UR5, 0x3, UPT ;  /* 0x000000030500788c */ /* 0x000fd2000bf06070 */
[----:B------:R-:W-:Y:S05]  /*1930*/  BRA.U !UP0, `(.L_x_31) ;  /* 0x0000000108447547 */ /* 0x000fea000b800000 */
[----:B------:R-:W-:Y:S02]  /*1940*/  IMAD.MOV.U32 R15, RZ, RZ, 0x7fffffff ;  /* 0x7fffffffff0f7424 */ /* 0x000fe400078e00ff */
[----:B------:R-:W-:-:S04]  /*1950*/  IMAD.WIDE.U32 R8, R3, 0x4, R20 ;  /* 0x0000000403087825 */ /* 0x000fc800078e0014 */
        /* <DEDUP_REMOVED lines=15> */
.L_x_31:
[----:B------:R-:W-:Y:S05]  /*1a50*/  @!P0 BRA `(.L_x_30) ;  /* 0x00000000005c8947 */ /* 0x000fea0003800000 */
[----:B------:R-:W-:Y:S02]  /*1a60*/  ISETP.NE.AND P0, PT, R0, 0x1, PT ;  /* 0x000000010000780c */ /* 0x000fe40003f05270 */
[----:B------:R-:W-:-:S04]  /*1a70*/  LOP3.LUT R7, R7, 0x1, RZ, 0xc0, !PT ;  /* 0x0000000107077812 */ /* 0x000fc800078ec0ff */
[----:B------:R-:W-:-:S07]  /*1a80*/  ISETP.NE.U32.AND P1, PT, R7, 0x1, PT ;  /* 0x000000010700780c */ /* 0x000fce0003f25070 */
[----:B------:R-:W-:Y:S06]  /*1a90*/  @!P0 BRA `(.L_x_32) ;  /* 0x00000000002c8947 */ /* 0x000fec0003800000 */
[----:B------:R-:W-:Y:S02]  /*1aa0*/  IMAD.MOV.U32 R7, RZ, RZ, 0x7fffffff ;  /* 0x7fffffffff077424 */ /* 0x000fe400078e00ff */
        /* <DEDUP_REMOVED lines=9> */
[----:B------:R1:W-:Y:S02]  /*1b40*/  STG.E desc[UR6][R12.64+0x4], R7 ;  /* 0x000004070c007986 */ /* 0x0003e4000c101906 */
.L_x_32:
[----:B------:R-:W-:Y:S05]  /*1b50*/  @P1 BRA `(.L_x_30) ;  /* 0x00000000001c1947 */ /* 0x000fea0003800000 */
[----:B-1----:R-:W-:Y:S02]  /*1b60*/  IMAD.MOV.U32 R7, RZ, RZ, 0x7fffffff ;  /* 0x7fffffffff077424 */ /* 0x002fe400078e00ff */
[----:B0-----:R-:W-:-:S04]  /*1b70*/  IMAD.WIDE.U32 R8, R3, 0x4, R20 ;  /* 0x0000000403087825 */ /* 0x001fc800078e0014 */
[C---:B------:R-:W-:Y:S01]  /*1b80*/  IMAD.WIDE.U32 R10, R3.reuse, 0x4, R18 ;  /* 0x00000004030a7825 */ /* 0x040fe200078e0012 */
[----:B------:R2:W-:Y:S03]  /*1b90*/  STG.E desc[UR6][R8.64], R7 ;  /* 0x0000000708007986 */ /* 0x0005e6000c101906 */
[----:B------:R-:W-:Y:S01]  /*1ba0*/  IMAD.WIDE.U32 R2, R3, 0x4, R16 ;  /* 0x0000000403027825 */ /* 0x000fe200078e0010 */
[----:B------:R2:W-:Y:S04]  /*1bb0*/  STG.E desc[UR6][R10.64], R7 ;  /* 0x000000070a007986 */ /* 0x0005e8000c101906 */
[----:B------:R2:W-:Y:S02]  /*1bc0*/  STG.E desc[UR6][R2.64], R7 ;  /* 0x0000000702007986 */ /* 0x0005e4000c101906 */
.L_x_30:
[----:B-----5:R-:W-:Y:S01]  /*1bd0*/  I2FP.F32.S32 R0, R6 ;  /* 0x0000000600007245 */ /* 0x020fe20000201400 */
[----:B------:R-:W-:Y:S01]  /*1be0*/  UMOV UR5, 0x40000000 ;  /* 0x4000000000057882 */ /* 0x000fe20000000000 */
[----:B------:R-:W-:Y:S01]  /*1bf0*/  BSSY.RECONVERGENT B0, `(.L_x_33) ;  /* 0x0000010000007945 */ /* 0x000fe20003800200 */
[----:B-12---:R-:W-:Y:S02]  /*1c00*/  IMAD.U32 R7, RZ, RZ, UR5 ;  /* 0x00000005ff077e24 */ /* 0x006fe4000f8e00ff */
[----:B------:R-:W-:-:S04]  /*1c10*/  FADD R2, R0, 1 ;  /* 0x3f80000000027421 */ /* 0x000fc80000000000 */
[----:B0-----:R-:W0:Y:S08]  /*1c20*/  MUFU.RCP R15, R2 ;  /* 0x00000002000f7308 */ /* 0x001e300000001000 */
[----:B------:R-:W1:Y:S01]  /*1c30*/  FCHK P0, R7, R2 ;  /* 0x0000000207007302 */ /* 0x000e620000000000 */
[----:B0-----:R-:W-:-:S04]  /*1c40*/  FFMA R0, -R2, R15, 1 ;  /* 0x3f80000002007423 */ /* 0x001fc8000000010f */
[----:B------:R-:W-:-:S04]  /*1c50*/  FFMA R15, R15, R0, R15 ;  /* 0x000000000f0f7223 */ /* 0x000fc8000000000f */
[----:B------:R-:W-:-:S04]  /*1c60*/  FFMA R0, R15, 2, RZ ;  /* 0x400000000f007823 */ /* 0x000fc800000000ff */
[----:B------:R-:W-:-:S04]  /*1c70*/  FFMA R3, -R2, R0, 2 ;  /* 0x4000000002037423 */ /* 0x000fc80000000100 */
[----:B------:R-:W-:Y:S01]  /*1c80*/  FFMA R15, R15, R3, R0 ;  /* 0x000000030f0f7223 */ /* 0x000fe20000000000 */
[----:B-1----:R-:W-:Y:S06]  /*1c90*/  @!P0 BRA `(.L_x_34) ;  /* 0x0000000000148947 */ /* 0x002fec0003800000 */
[----:B------:R-:W-:Y:S02]  /*1ca0*/  HFMA2 R0, -RZ, RZ, 2, 0 ;  /* 0x40000000ff007431 */ /* 0x000fe400000001ff */
[----:B------:R-:W-:Y:S01]  /*1cb0*/  IMAD.MOV.U32 R3, RZ, RZ, R2 ;  /* 0x000000ffff037224 */ /* 0x000fe200078e0002 */
[----:B------:R-:W-:-:S07]  /*1cc0*/  MOV R28, 0x1ce0 ;  /* 0x00001ce0001c7802 */ /* 0x000fce0000000f00 */
[----:B------:R-:W-:Y:S05]  /*1cd0*/  CALL.REL.NOINC `($__internal_1_$__cuda_sm3x_div_rn_noftz_f32_slowpath) ;  /* 0x0000002400a87944 */ /* 0x000fea0003c00000 */
[----:B------:R-:W-:-:S07]  /*1ce0*/  IMAD.MOV.U32 R15, RZ, RZ, R0 ;  /* 0x000000ffff0f7224 */ /* 0x000fce00078e0000 */
.L_x_34:
[----:B------:R-:W-:Y:S05]  /*1cf0*/  BSYNC.RECONVERGENT B0 ;  /* 0x0000000000007941 */ /* 0x000fea0003800200 */
.L_x_33:
[----:B------:R-:W-:Y:S01]  /*1d00*/  I2FP.F32.S32 R0, R5 ;  /* 0x0000000500007245 */ /* 0x000fe20000201400 */
[----:B------:R-:W-:Y:S01]  /*1d10*/  UMOV UR5, 0x40000000 ;  /* 0x4000000000057882 */ /* 0x000fe20000000000 */
[----:B------:R-:W-:Y:S01]  /*1d20*/  BSSY.RECONVERGENT B0, `(.L_x_35) ;  /* 0x0000010000007945 */ /* 0x000fe20003800200 */
[----:B------:R-:W-:Y:S02]  /*1d30*/  IMAD.U32 R7, RZ, RZ, UR5 ;  /* 0x00000005ff077e24 */ /* 0x000fe4000f8e00ff */
        /* <DEDUP_REMOVED lines=14> */
.L_x_36:
[----:B------:R-:W-:Y:S05]  /*1e20*/  BSYNC.RECONVERGENT B0 ;  /* 0x0000000000007941 */ /* 0x000fea0003800200 */
.L_x_35:
[----:B------:R-:W-:Y:S01]  /*1e30*/  ISETP.GT.AND P1, PT, R24, RZ, PT ;  /* 0x000000ff1800720c */ /* 0x000fe20003f24270 */
        /* <DEDUP_REMOVED lines=9> */
[----:B------:R-:W-:Y:S02]  /*1ed0*/  MOV R0, R2 ;  /* 0x0000000200007202 */ /* 0x000fe40000000f00 */
[----:B------:R-:W-:-:S07]  /*1ee0*/  MOV R4, 0x1f00 ;  /* 0x00001f0000047802 */ /* 0x000fce0000000f00 */
[----:B------:R-:W-:Y:S05]  /*1ef0*/  CALL.REL.NOINC `($__internal_0_$__cuda_sm20_rcp_rn_f32_slowpath) ;  /* 0x0000002000487944 */ /* 0x000fea0003c00000 */
[----:B------:R-:W-:Y:S05]  /*1f00*/  BRA `(.L_x_40) ;  /* 0x0000000000107947 */ /* 0x000fea0003800000 */
.L_x_39:
[----:B------:R-:W0:Y:S02]  /*1f10*/  MUFU.RCP R13, R2 ;  /* 0x00000002000d7308 */ /* 0x000e240000001000 */
[----:B0-----:R-:W-:-:S04]  /*1f20*/  FFMA R0, R2, R13, -1 ;  /* 0xbf80000002007423 */ /* 0x001fc8000000000d */
[----:B------:R-:W-:-:S04]  /*1f30*/  FADD.FTZ R0, -R0, -RZ ;  /* 0x800000ff00007221 */ /* 0x000fc80000010100 */
[----:B------:R-:W-:-:S07]  /*1f40*/  FFMA R13, R13, R0, R13 ;  /* 0x000000000d0d7223 */ /* 0x000fce000000000d */
.L_x_40:
[----:B------:R-:W-:Y:S05]  /*1f50*/  BSYNC.RECONVERGENT B1 ;  /* 0x0000000000017941 */ /* 0x000fea0003800200 */
.L_x_38:
[----:B------:R-:W-:Y:S05]  /*1f60*/  BSYNC.RECONVERGENT B0 ;  /* 0x0000000000007941 */ /* 0x000fea0003800200 */
.L_x_37:
[----:B------:R-:W0:Y:S01]  /*1f70*/  LDC R3, c[0x0][0x388] ;  /* 0x0000e200ff037b82 */ /* 0x000e220000000800 */
[----:B------:R-:W1:Y:S01]  /*1f80*/  LDCU UR5, c[0x0][0x38c] ;  /* 0x00007180ff0577ac */ /* 0x000e620008000800 */
[----:B------:R-:W-:Y:S01]  /*1f90*/  IADD3 R5, PT, PT, R5, UR8, R6 ;  /* 0x0000000805057c10 */ /* 0x000fe2000fffe006 */
[----:B------:R-:W-:Y:S02]  /*1fa0*/  HFMA2 R9, -RZ, RZ, 0, 0 ;  /* 0x00000000ff097431 */ /* 0x000fe400000001ff */
[----:B------:R-:W-:Y:S02]  /*1fb0*/  IMAD.MOV.U32 R11, RZ, RZ, 0x7fffffff ;  /* 0x7fffffffff0b7424 */ /* 0x000fe400078e00ff */
[----:B------:R-:W-:Y:S02]  /*1fc0*/  IMAD.MOV.U32 R30, RZ, RZ, RZ ;  /* 0x000000ffff1e7224 */ /* 0x000fe400078e00ff */
[----:B------:R-:W-:Y:S02]  /*1fd0*/  IMAD.IADD R12, R24, 0x1, R5 ;  /* 0x00000001180c7824 */ /* 0x000fe400078e0205 */
[----:B------:R-:W-:-:S02]  /*1fe0*/  IMAD.MOV.U32 R27, RZ, RZ, 0x7fffffff ;  /* 0x7fffffffff1b7424 */ /* 0x000fc400078e00ff */
[----:B------:R-:W-:Y:S01]  /*1ff0*/  IMAD.MOV.U32 R8, RZ, RZ, 0x7fffffff ;  /* 0x7fffffffff087424 */ /* 0x000fe200078e00ff */
[----:B------:R-:W-:Y:S01]  /*2000*/  VIMNMX R10, PT, PT, R12, 0x1, !PT ;  /* 0x000000010c0a7848 */ /* 0x000fe20007fe0100 */
[----:B-1----:R-:W-:-:S03]  /*2010*/  IMAD.U32 R7, RZ, RZ, UR5 ;  /* 0x00000005ff077e24 */ /* 0x002fc6000f8e00ff */
[----:B0-----:R-:W-:-:S07]  /*2020*/  VIADDMNMX R10, R10, 0xffffffff, R3, PT ;  /* 0xffffffff0a0a7846 */ /* 0x001fce0003800103 */
.L_x_49:
[----:B------:R-:W0:Y:S02]  /*2030*/  LDC.64 R2, c[0x0][0x380] ;  /* 0x0000e000ff027b82 */ /* 0x000e240000000a00 */
[----:B0-----:R-:W-:-:S06]  /*2040*/  IMAD.WIDE R2, R7, 0x4, R2 ;  /* 0x0000000407027825 */ /* 0x001fcc00078e0202 */
[----:B------:R-:W2:Y:S01]  /*2050*/  LDG.E.CONSTANT R2, desc[UR6][R2.64] ;  /* 0x0000000602027981 */ /* 0x000ea2000c1e9900 */
[----:B------:R-:W-:Y:S01]  /*2060*/  MOV R29, 0x7fffffff ;  /* 0x7fffffff001d7802 */ /* 0x000fe20000000f00 */
[----:B------:R-:W-:Y:S01]  /*2070*/  IMAD.MOV.U32 R0, RZ, RZ, 0x7fffffff ;  /* 0x7fffffffff007424 */ /* 0x000fe200078e00ff */
[----:B--2---:R-:W-:-:S13]  /*2080*/  FSETP.NE.AND P0, PT, |R2|, +INF , PT ;  /* 0x7f8000000200780b */ /* 0x004fda0003f05200 */
[----:B------:R-:W-:Y:S05]  /*2090*/  @!P0 BRA `(.L_x_41) ;  /* 0x0000000000248947 */ /* 0x000fea0003800000 */
[----:B------:R-:W-:Y:S01]  /*20a0*/  FMUL R3, R2, R15 ;  /* 0x0000000f02037220 */ /* 0x000fe20000400000 */
[----:B------:R-:W-:Y:S01]  /*20b0*/  FADD R4, -R15, 1 ;  /* 0x3f8000000f047421 */ /* 0x000fe20000000100 */
[----:B------:R-:W-:-:S03]  /*20c0*/  FSETP.NE.AND P0, PT, |R8|, +INF , PT ;  /* 0x7f8000000800780b */ /* 0x000fc60003f05200 */
[----:B------:R-:W-:-:S05]  /*20d0*/  FFMA R3, R8, R4, R3 ;  /* 0x0000000408037223 */ /* 0x000fca0000000003 */
[----:B------:R-:W-:-:S04]  /*20e0*/  FSEL R8, R2, R3, !P0 ;  /* 0x0000000302087208 */ /* 0x000fc80004000000 */
[----:B------:R-:W-:Y:S01]  /*20f0*/  FSETP.NE.AND P0, PT, |R8|, +INF , PT ;  /* 0x7f8000000800780b */ /* 0x000fe20003f05200 */
[----:B------:R-:W-:-:S12]  /*2100*/  IMAD.MOV.U32 R29, RZ, RZ, R8 ;  /* 0x000000ffff1d7224 */ /* 0x000fd800078e0008 */
[----:B------:R-:W-:-:S04]  /*2110*/  @P0 FADD R3, R2, -R29 ;  /* 0x8000001d02030221 */ /* 0x000fc80000000000 */
[----:B------:R-:W-:-:S07]  /*2120*/  @P0 FADD R0, |R3|, -RZ ;  /* 0x800000ff03000221 */ /* 0x000fce0000000200 */
.L_x_41:
[----:B------:R-:W-:Y:S01]  /*2130*/  FSETP.NE.AND P0, PT, |R0|, +INF , PT ;  /* 0x7f8000000000780b */ /* 0x000fe20003f05200 */
[----:B------:R-:W-:Y:S01]  /*2140*/  BSSY.RECONVERGENT B0, `(.L_x_42) ;  /* 0x000000b000007945 */ /* 0x000fe20003800200 */
[----:B------:R-:W-:Y:S01]  /*2150*/  IMAD.MOV.U32 R3, RZ, RZ, 0x7fffffff ;  /* 0x7fffffffff037424 */ /* 0x000fe200078e00ff */
[----:B------:R-:W-:-:S10]  /*2160*/  MOV R6, R27 ;  /* 0x0000001b00067202 */ /* 0x000fd40000000f00 */
[----:B------:R-:W-:Y:S05]  /*2170*/  @!P0 BRA `(.L_x_43) ;  /* 0x00000000001c8947 */ /* 0x000fea0003800000 */
[----:B------:R-:W-:Y:S01]  /*2180*/  FSETP.NE.AND P0, PT, |R27|, +INF , PT ;  /* 0x7f8000001b00780b */ /* 0x000fe20003f05200 */
[----:B------:R-:W-:-:S12]  /*2190*/  IMAD.MOV.U32 R6, RZ, RZ, R0 ;  /* 0x000000ffff067224 */ /* 0x000fd800078e0000 */
[----:B------:R-:W-:Y:S01]  /*21a0*/  @P0 FMUL R4, R0, R15 ;  /* 0x0000000f00040220 */ /* 0x000fe20000400000 */
[----:B------:R-:W-:-:S04]  /*21b0*/  @P0 FADD R3, -R15, 1 ;  /* 0x3f8000000f030421 */ /* 0x000fc80000000100 */
[----:B------:R-:W-:Y:S01]  /*21c0*/  @P0 FFMA R6, R3, R27, R4 ;  /* 0x0000001b03060223 */ /* 0x000fe20000000004 */
[----:B------:R-:W-:-:S03]  /*21d0*/  IMAD.MOV.U32 R3, RZ, RZ, R0 ;  /* 0x000000ffff037224 */ /* 0x000fc600078e0000 */
[----:B------:R-:W-:-:S07]  /*21e0*/  @P0 IMAD.MOV.U32 R3, RZ, RZ, R6 ;  /* 0x000000ffff030224 */ /* 0x000fce00078e0006 */
.L_x_43:
[----:B------:R-:W-:Y:S05]  /*21f0*/  BSYNC.RECONVERGENT B0 ;  /* 0x0000000000007941 */ /* 0x000fea0003800200 */
.L_x_42:
[----:B------:R-:W-:Y:S01]  /*2200*/  FSETP.NE.AND P0, PT, |R29|, +INF , PT ;  /* 0x7f8000001d00780b */ /* 0x000fe20003f05200 */
[----:B------:R-:W-:Y:S01]  /*2210*/  BSSY.RECONVERGENT B0, `(.L_x_44) ;  /* 0x0000019000007945 */ /* 0x000fe20003800200 */
[----:B------:R-:W-:Y:S01]  /*2220*/  MOV R5, R30 ;  /* 0x0000001e00057202 */ /* 0x000fe20000000f00 */
[----:B------:R-:W-:Y:S01]  /*2230*/  IMAD.MOV.U32 R31, RZ, RZ, 0x7fffffff ;  /* 0x7fffffffff1f7424 */ /* 0x000fe200078e00ff */
        /* <DEDUP_REMOVED lines=17> */
[----:B------:R-:W-:Y:S01]  /*2350*/  IMAD.MOV.U32 R3, RZ, RZ, R27 ;  /* 0x000000ffff037224 */ /* 0x000fe200078e001b */
[----:B------:R-:W-:-:S07]  /*2360*/  MOV R28, 0x2380 ;  /* 0x00002380001c7802 */ /* 0x000fce0000000f00 */
[----:B------:R-:W-:Y:S05]  /*2370*/  CALL.REL.NOINC `($__internal_1_$__cuda_sm3x_div_rn_noftz_f32_slowpath) ;  /* 0x0000002000007944 */ /* 0x000fea0003c00000 */
[----:B------:R-:W-:-:S07]  /*2380*/  IMAD.MOV.U32 R31, RZ, RZ, R0 ;  /* 0x000000ffff1f7224 */ /* 0x000fce00078e0000 */
.L_x_46:
[----:B------:R-:W-:Y:S05]  /*2390*/  BSYNC.RECONVERGENT B1 ;  /* 0x0000000000017941 */ /* 0x000fea0003800200 */
.L_x_45:
[----:B------:R-:W-:Y:S05]  /*23a0*/  BSYNC.RECONVERGENT B0 ;  /* 0x0000000000007941 */ /* 0x000fea0003800200 */
.L_x_44:
[----:B------:R-:W-:Y:S01]  /*23b0*/  FSETP.NE.AND P0, PT, |R31|, +INF , PT ;  /* 0x7f8000001f00780b */ /* 0x000fe20003f05200 */
[----:B------:R-:W-:Y:S01]  /*23c0*/  BSSY.RECONVERGENT B0, `(.L_x_47) ;  /* 0x000000c000007945 */ /* 0x000fe20003800200 */
[----:B------:R-:W-:Y:S01]  /*23d0*/  MOV R0, 0x7fffffff ;  /* 0x7fffffff00007802 */ /* 0x000fe20000000f00 */
[----:B------:R-:W-:Y:S02]  /*23e0*/  IMAD.MOV.U32 R4, RZ, RZ, 0x7fffffff ;  /* 0x7fffffffff047424 */ /* 0x000fe400078e00ff */
[----:B------:R-:W-:-:S08]  /*23f0*/  IMAD.MOV.U32 R27, RZ, RZ, R11 ;  /* 0x000000ffff1b7224 */ /* 0x000fd000078e000b */
[----:B------:R-:W-:Y:S05]  /*2400*/  @!P0 BRA `(.L_x_48) ;  /* 0x00000000001c8947 */ /* 0x000fea0003800000 */
[----:B------:R-:W-:Y:S01]  /*2410*/  FSETP.NE.AND P0, PT, |R11|, +INF , PT ;  /* 0x7f8000000b00780b */ /* 0x000fe20003f05200 */
[----:B------:R-:W-:Y:S01]  /*2420*/  IMAD.MOV.U32 R27, RZ, RZ, R31 ;  /* 0x000000ffff1b7224 */ /* 0x000fe200078e001f */
[----:B------:R-:W-:-:S11]  /*2430*/  MOV R4, R31 ;  /* 0x0000001f00047202 */ /* 0x000fd60000000f00 */
[----:B------:R-:W-:Y:S01]  /*2440*/  @P0 FMUL R2, R31, R14 ;  /* 0x0000000e1f020220 */ /* 0x000fe20000400000 */
[----:B------:R-:W-:-:S04]  /*2450*/  @P0 FADD R3, -R14, 1 ;  /* 0x3f8000000e030421 */ /* 0x000fc80000000100 */
[----:B------:R-:W-:-:S04]  /*2460*/  @P0 FFMA R27, R3, R11, R2 ;  /* 0x0000000b031b0223 */ /* 0x000fc80000000002 */
[----:B------:R-:W-:-:S07]  /*2470*/  @P0 IMAD.MOV.U32 R4, RZ, RZ, R27 ;  /* 0x000000ffff040224 */ /* 0x000fce00078e001b */
.L_x_48:
[----:B------:R-:W-:Y:S05]  /*2480*/  BSYNC.RECONVERGENT B0 ;  /* 0x0000000000007941 */ /* 0x000fea0003800200 */
.L_x_47:
[C---:B------:R-:W-:Y:S01]  /*2490*/  ISETP.GE.AND P0, PT, R7.reuse, R24, PT ;  /* 0x000000180700720c */ /* 0x040fe20003f06270 */
[C---:B------:R-:W-:Y:S01]  /*24a0*/  IMAD.WIDE R28, R7.reuse, 0x4, R20 ;  /* 0x00000004071c7825 */ /* 0x040fe200078e0214 */
[----:B------:R-:W-:Y:S01]  /*24b0*/  FSETP.NE.AND P2, PT, |R4|, +INF , PT ;  /* 0x7f8000000400780b */ /* 0x000fe20003f45200 */
[----:B------:R-:W0:Y:S01]  /*24c0*/  LDCU UR5, c[0x0][0x388] ;  /* 0x00007100ff0577ac */ /* 0x000e220008000800 */
[----:B------:R-:W-:Y:S02]  /*24d0*/  ISETP.LT.OR P0, PT, R24, 0x1, !P0 ;  /* 0x000000011800780c */ /* 0x000fe40004701670 */
[----:B------:R1:W-:Y:S11]  /*24e0*/  STG.E desc[UR6][R28.64], R4 ;  /* 0x000000041c007986 */ /* 0x0003f6000c101906 */
[----:B------:R-:W-:-:S04]  /*24f0*/  @!P0 IMAD.IADD R3, R7, 0x1, -R24 ;  /* 0x0000000107038824 */ /* 0x000fc800078e0a18 */
[----:B------:R-:W-:-:S06]  /*2500*/  @!P0 IMAD.WIDE R2, R3, 0x4, R20 ;  /* 0x0000000403028825 */ /* 0x000fcc00078e0214 */
[----:B------:R-:W2:Y:S01]  /*2510*/  @!P0 LDG.E R3, desc[UR6][R2.64] ;  /* 0x0000000602038981 */ /* 0x000ea2000c1e1900 */
[C---:B------:R-:W-:Y:S01]  /*2520*/  VIADD R11, R9.reuse, 0x1 ;  /* 0x00000001090b7836 */ /* 0x040fe20000000000 */
[----:B------:R-:W-:Y:S01]  /*2530*/  @!P2 IADD3 R11, PT, PT, R9, RZ, RZ ;  /* 0x000000ff090ba210 */ /* 0x000fe20007ffe0ff */
[----:B------:R-:W-:-:S04]  /*2540*/  @P2 FADD R5, R4, R5 ;  /* 0x0000000504052221 */ /* 0x000fc80000000000 */
[----:B------:R-:W-:Y:S02]  /*2550*/  IMAD.MOV.U32 R9, RZ, RZ, R11 ;  /* 0x000000ffff097224 */ /* 0x000fe400078e000b */
[----:B------:R-:W-:Y:S02]  /*2560*/  IMAD.MOV.U32 R30, RZ, RZ, R5 ;  /* 0x000000ffff1e7224 */ /* 0x000fe400078e0005 */
[----:B------:R-:W-:Y:S01]  /*2570*/  @!P0 VIADD R5, R9, 0xffffffff ;  /* 0xffffffff09058836 */ /* 0x000fe20000000000 */
[C---:B--2---:R-:W-:Y:S02]  /*2580*/  FSETP.NE.OR P4, PT, |R3|.reuse, +INF , P0 ;  /* 0x7f8000000300780b */ /* 0x044fe40000785600 */
[----:B------:R-:W-:-:S11]  /*2590*/  FSETP.NE.AND P3, PT, |R3|, +INF , !P0 ;  /* 0x7f8000000300780b */ /* 0x000fd60004765200 */
[----:B------:R-:W-:Y:S02]  /*25a0*/  @!P4 IADD3 R5, PT, PT, R9, RZ, RZ ;  /* 0x000000ff0905c210 */ /* 0x000fe40007ffe0ff */
[----:B------:R-:W-:-:S03]  /*25b0*/  @P3 FADD R30, R30, -R3 ;  /* 0x800000031e1e3221 */ /* 0x000fc60000000000 */
[----:B------:R-:W-:Y:S02]  /*25c0*/  @!P0 IMAD.MOV.U32 R9, RZ, RZ, R5 ;  /* 0x000000ffff098224 */ /* 0x000fe400078e0005 */
[----:B------:R-:W-:-:S03]  /*25d0*/  FMUL R2, R30, R13 ;  /* 0x0000000d1e027220 */ /* 0x000fc60000400000 */
[----:B------:R-:W-:-:S04]  /*25e0*/  ISETP.GE.AND P0, PT, R9, R24, PT ;  /* 0x000000180900720c */ /* 0x000fc80003f06270 */
[----:B------:R-:W-:Y:S02]  /*25f0*/  FSEL R2, R2, +QNAN , P0 ;  /* 0x7fffffff02027808 */ /* 0x000fe40000000000 */
[C---:B------:R-:W-:Y:S02]  /*2600*/  ISETP.GE.AND P0, PT, R7.reuse, R10, PT ;  /* 0x0000000a0700720c */ /* 0x040fe40003f06270 */
[----:B-1----:R-:W-:Y:S01]  /*2610*/  FSEL R29, R2, +QNAN , P1 ;  /* 0x7fffffff021d7808 */ /* 0x002fe20000800000 */
[----:B------:R-:W-:-:S03]  /*2620*/  IMAD.WIDE R2, R7, 0x4, R16 ;  /* 0x0000000407027825 */ /* 0x000fc600078e0210 */
[C---:B------:R-:W-:Y:S01]  /*2630*/  FSETP.NE.AND P3, PT, |R29|.reuse, +INF , PT ;  /* 0x7f8000001d00780b */ /* 0x040fe20003f65200 */
[----:B------:R-:W-:-:S05]  /*2640*/  FADD R4, R29, -R4 ;  /* 0x800000041d047221 */ /* 0x000fca0000000000 */
[----:B------:R-:W-:-:S04]  /*2650*/  FSEL R4, R4, +QNAN , P2 ;  /* 0x7fffffff04047808 */ /* 0x000fc80001000000 */
[----:B------:R-:W-:Y:S01]  /*2660*/  FSEL R11, R4, +QNAN , P3 ;  /* 0x7fffffff040b7808 */ /* 0x000fe20001800000 */
[----:B------:R-:W-:-:S03]  /*2670*/  IMAD.WIDE R4, R7, 0x4, R18 ;  /* 0x0000000407047825 */ /* 0x000fc600078e0212 */
[----:B------:R-:W-:Y:S01]  /*2680*/  FSEL R31, R11, +QNAN , P0 ;  /* 0x7fffffff0b1f7808 */ /* 0x000fe20000000000 */
[----:B------:R-:W-:Y:S01]  /*2690*/  VIADD R7, R7, 0x1 ;  /* 0x0000000107077836 */ /* 0x000fe20000000000 */
[----:B------:R1:W-:Y:S01]  /*26a0*/  STG.E desc[UR6][R4.64], R29 ;  /* 0x0000001d04007986 */ /* 0x0003e2000c101906 */
[----:B------:R-:W-:Y:S01]  /*26b0*/  IMAD.MOV.U32 R11, RZ, RZ, R27 ;  /* 0x000000ffff0b7224 */ /* 0x000fe200078e001b */
[----:B------:R-:W-:Y:S02]  /*26c0*/  MOV R27, R6 ;  /* 0x00000006001b7202 */ /* 0x000fe40000000f00 */
[----:B------:R1:W-:Y:S01]  /*26d0*/  STG.E desc[UR6][R2.64], R31 ;  /* 0x0000001f02007986 */ /* 0x0003e2000c101906 */
[----:B0-----:R-:W-:-:S13]  /*26e0*/  ISETP.NE.AND P0, PT, R7, UR5, PT ;  /* 0x0000000507007c0c */ /* 0x001fda000bf05270 */
[----:B-1----:R-:W-:Y:S05]  /*26f0*/  @P0 BRA `(.L_x_49) ;  /* 0xfffffff8004c0947 */ /* 0x002fea000383ffff */
[----:B------:R-:W-:Y:S01]  /*2700*/  ISETP.GT.AND P0, PT, R12, 0x1, PT ;  /* 0x000000010c00780c */ /* 0x000fe20003f04270 */
[----:B------:R-:W-:-:S12]  /*2710*/  BSSY.RECONVERGENT B0, `(.L_x_50) ;  /* 0x0000059000007945 */ /* 0x000fd80003800200 */
[----:B------:R-:W-:Y:S05]  /*2720*/  @!P0 BRA `(.L_x_51) ;  /* 0x00000004005c8947 */ /* 0x000fea0003800000 */
[C---:B------:R-:W-:Y:S01]  /*2730*/  ISETP.GE.AND P0, PT, R10.reuse, 0x8, PT ;  /* 0x000000080a00780c */ /* 0x040fe20003f06270 */
[----:B------:R-:W-:Y:S01]  /*2740*/  BSSY.RECONVERGENT B1, `(.L_x_52) ;  /* 0x0000027000017945 */ /* 0x000fe20003800200 */
[----:B------:R-:W-:Y:S01]  /*2750*/  VIMNMX R10, PT, PT, R10, 0x1, !PT ;  /* 0x000000010a0a7848 */ /* 0x000fe20007fe0100 */
[----:B------:R-:W-:-:S10]  /*2760*/  IMAD.MOV.U32 R9, RZ, RZ, RZ ;  /* 0x000000ffff097224 */ /* 0x000fd400078e00ff */
[----:B------:R-:W-:Y:S05]  /*2770*/  @!P0 BRA `(.L_x_53) ;  /* 0x00000000008c8947 */ /* 0x000fea0003800000 */
[----:B------:R-:W-:Y:S01]  /*2780*/  BSSY.RECONVERGENT B2, `(.L_x_54) ;  /* 0x0000021000027945 */ /* 0x000fe20003800200 */
[----:B------:R-:W-:Y:S01]  /*2790*/  IMAD.MOV.U32 R9, RZ, RZ, RZ ;  /* 0x000000ffff097224 */ /* 0x000fe200078e00ff */
[----:B------:R-:W-:-:S07]  /*27a0*/  LOP3.LUT R8, R10, 0x7ffffff8, RZ, 0xc0, !PT ;  /* 0x7ffffff80a087812 */ /* 0x000fce00078ec0ff */
.L_x_55:
[----:B0-----:R-:W-:-:S04]  /*27b0*/  IMAD.WIDE.U32 R2, R9, 0x4, R20 ;  /* 0x0000000409027825 */ /* 0x001fc800078e0014 */
[C---:B------:R-:W-:Y:S01]  /*27c0*/  IMAD.WIDE.U32 R4, R9.reuse, 0x4, R18 ;  /* 0x0000000409047825 */ /* 0x040fe200078e0012 */
[----:B------:R0:W-:Y:S03]  /*27d0*/  STG.E desc[UR6][R2.64], R0 ;  /* 0x0000000002007986 */ /* 0x0001e6000c101906 */
[C---:B------:R-:W-:Y:S01]  /*27e0*/  IMAD.WIDE.U32 R6, R9.reuse, 0x4, R16 ;  /* 0x0000000409067825 */ /* 0x040fe200078e0010 */
[----:B------:R0:W-:Y:S01]  /*27f0*/  STG.E desc[UR6][R4.64], R0 ;  /* 0x0000000004007986 */ /* 0x0001e2000c101906 */
[----:B------:R-:W-:-:S03]  /*2800*/  IADD3 R9, PT, PT, R9, 0x8, RZ ;  /* 0x0000000809097810 */ /* 0x000fc60007ffe0ff */
[----:B------:R0:W-:Y:S01]  /*2810*/  STG.E desc[UR6][R6.64], R0 ;  /* 0x0000000006007986 */ /* 0x0001e2000c101906 */
[----:B------:R-:W-:-:S03]  /*2820*/  ISETP.NE.AND P0, PT, R9, R8, PT ;  /* 0x000000080900720c */ /* 0x000fc60003f05270 */
        /* <DEDUP_REMOVED lines=22> */
[----:B------:R-:W-:Y:S05]  /*2990*/  BSYNC.RECONVERGENT B2 ;  /* 0x0000000000027941 */ /* 0x000fea0003800200 */
.L_x_54:
[----:B------:R-:W-:-:S07]  /*29a0*/  IMAD.MOV.U32 R9, RZ, RZ, R8 ;  /* 0x000000ffff097224 */ /* 0x000fce00078e0008 */
.L_x_53:
[----:B------:R-:W-:Y:S05]  /*29b0*/  BSYNC.RECONVERGENT B1 ;  /* 0x0000000000017941 */ /* 0x000fea0003800200 */
.L_x_52:
[----:B0-----:R-:W-:-:S13]  /*29c0*/  LOP3.LUT P0, R2, R10, 0x7, RZ, 0xc0, !PT ;  /* 0x000000070a027812 */ /* 0x001fda000780c0ff */
[----:B------:R-:W-:Y:S05]  /*29d0*/  @!P0 BRA `(.L_x_51) ;  /* 0x0000000000b08947 */ /* 0x000fea0003800000 */
[----:B------:R-:W-:Y:S01]  /*29e0*/  ISETP.GE.U32.AND P0, PT, R2, 0x4, PT ;  /* 0x000000040200780c */ /* 0x000fe20003f06070 */
[----:B------:R-:W-:Y:S01]  /*29f0*/  BSSY.RECONVERGENT B1, `(.L_x_56) ;  /* 0x0000013000017945 */ /* 0x000fe20003800200 */
[----:B------:R-:W-:-:S11]  /*2a00*/  LOP3.LUT P1, R8, R10, 0x3, RZ, 0xc0, !PT ;  /* 0x000000030a087812 */ /* 0x000fd6000782c0ff */
[----:B------:R-:W-:Y:S05]  /*2a10*/  @!P0 BRA `(.L_x_57) ;  /* 0x0000000000408947 */ /* 0x000fea0003800000 */
        /* <DEDUP_REMOVED lines=16> */
.L_x_57:
[----:B------:R-:W-:Y:S05]  /*2b20*/  BSYNC.RECONVERGENT B1 ;  /* 0x0000000000017941 */ /* 0x000fea0003800200 */
.L_x_56:
[----:B------:R-:W-:Y:S05]  /*2b30*/  @!P1 BRA `(.L_x_51) ;  /* 0x0000000000589947 */ /* 0x000fea0003800000 */
[----:B------:R-:W-:Y:S01]  /*2b40*/  ISETP.NE.AND P0, PT, R8, 0x1, PT ;  /* 0x000000010800780c */ /* 0x000fe20003f05270 */
[----:B------:R-:W-:Y:S01]  /*2b50*/  BSSY.RECONVERGENT B1, `(.L_x_58) ;  /* 0x000000e000017945 */ /* 0x000fe20003800200 */
[----:B0-----:R-:W-:-:S04]  /*2b60*/  LOP3.LUT R2, R10, 0x1, RZ, 0xc0, !PT ;  /* 0x000000010a027812 */ /* 0x001fc800078ec0ff */
[----:B------:R-:W-:-:S07]  /*2b70*/  ISETP.NE.U32.AND P1, PT, R2, 0x1, PT ;  /* 0x000000010200780c */ /* 0x000fce0003f25070 */
[----:B------:R-:W-:Y:S06]  /*2b80*/  @!P0 BRA `(.L_x_59) ;  /* 0x0000000000288947 */ /* 0x000fec0003800000 */
[----:B------:R-:W-:-:S04]  /*2b90*/  IMAD.WIDE.U32 R2, R9, 0x4, R20 ;  /* 0x0000000409027825 */ /* 0x000fc800078e0014 */
        /* <DEDUP_REMOVED lines=9> */
.L_x_59:
[----:B------:R-:W-:Y:S05]  /*2c30*/  BSYNC.RECONVERGENT B1 ;  /* 0x0000000000017941 */ /* 0x000fea0003800200 */
.L_x_58:
[----:B------:R-:W-:-:S04]  /*2c40*/  @!P1 IMAD.WIDE.U32 R20, R9, 0x4, R20 ;  /* 0x0000000409149825 */ /* 0x000fc800078e0014 */
[C---:B------:R-:W-:Y:S01]  /*2c50*/  @!P1 IMAD.WIDE.U32 R18, R9.reuse, 0x4, R18 ;  /* 0x0000000409129825 */ /* 0x040fe200078e0012 */
[----:B------:R1:W-:Y:S03]  /*2c60*/  @!P1 STG.E desc[UR6][R20.64], R0 ;  /* 0x0000000014009986 */ /* 0x0003e6000c101906 */
[----:B------:R-:W-:Y:S01]  /*2c70*/  @!P1 IMAD.WIDE.U32 R16, R9, 0x4, R16 ;  /* 0x0000000409109825 */ /* 0x000fe200078e0010 */
[----:B------:R1:W-:Y:S04]  /*2c80*/  @!P1 STG.E desc[UR6][R18.64], R0 ;  /* 0x0000000012009986 */ /* 0x0003e8000c101906 */
[----:B------:R1:W-:Y:S02]  /*2c90*/  @!P1 STG.E desc[UR6][R16.64], R0 ;  /* 0x0000000010009986 */ /* 0x0003e4000c101906 */
.L_x_51:
[----:B------:R-:W-:Y:S05]  /*2ca0*/  BSYNC.RECONVERGENT B0 ;  /* 0x0000000000007941 */ /* 0x000fea0003800200 */
.L_x_50:
[----:B------:R-:W2:Y:S01]  /*2cb0*/  LDCU UR5, c[0x0][0x390] ;  /* 0x00007200ff0577ac */ /* 0x000ea20008000800 */
[----:B------:R-:W-:-:S05]  /*2cc0*/  IMAD.IADD R26, R25, 0x1, R26 ;  /* 0x00000001191a7824 */ /* 0x000fca00078e021a */
[----:B--2---:R-:W-:-:S13]  /*2cd0*/  ISETP.GE.AND P0, PT, R26, UR5, PT ;  /* 0x000000051a007c0c */ /* 0x004fda000bf06270 */
[----:B------:R-:W-:Y:S05]  /*2ce0*/  @!P0 BRA `(.L_x_60) ;  /* 0xffffffe400908947 */ /* 0x000fea000383ffff */
[----:B------:R-:W-:Y:S05]  /*2cf0*/  EXIT ;  /* 0x000000000000794d */ /* 0x000fea0003800000 */
.L_x_0:
[----:B------:R-:W0:Y:S01]  /*2d00*/  LDC R9, c[0x0][0x388] ;  /* 0x0000e200ff097b82 */ /* 0x000e220000000800 */
[----:B------:R-:W-:Y:S01]  /*2d10*/  UISETP.GT.AND UP0, UPT, UR4, URZ, UPT ;  /* 0x000000ff0400728c */ /* 0x000fe2000bf04270 */
[----:B------:R-:W1:Y:S01]  /*2d20*/  LDCU UR5, c[0x0][0x390] ;  /* 0x00007200ff0577ac */ /* 0x000e620008000800 */
[----:B------:R-:W2:Y:S05]  /*2d30*/  LDCU.64 UR10, c[0x0][0x3b8] ;  /* 0x00007700ff0a77ac */ /* 0x000eaa0008000a00 */
[----:B------:R-:W3:Y:S01]  /*2d40*/  LDC.64 R2, c[0x0][0x398] ;  /* 0x0000e600ff027b82 */ /* 0x000ee20000000a00 */
[----:B------:R-:W4:Y:S07]  /*2d50*/  LDCU.128 UR12, c[0x0][0x3c0] ;  /* 0x00007800ff0c77ac */ /* 0x000f2e0008000c00 */
[----:B------:R-:W0:Y:S08]  /*2d60*/  LDC.64 R4, c[0x0][0x3a0] ;  /* 0x0000e800ff047b82 */ /* 0x000e300000000a00 */
[----:B------:R-:W0:Y:S01]  /*2d70*/  LDC.64 R6, c[0x0][0x3a8] ;  /* 0x0000ea00ff067b82 */ /* 0x000e220000000a00 */
[----:B-12---:R-:W-:Y:S05]  /*2d80*/  BRA.U UP0, `(.L_x_61) ;  /* 0x00000005005c7547 */ /* 0x006fea000b800000 */
.L_x_68:
[----:B--23--:R-:W-:-:S04]  /*2d90*/  IMAD.WIDE R10, R26, 0x4, R2 ;  /* 0x000000041a0a7825 */ /* 0x00cfc800078e0202 */
[C---:B01----:R-:W-:Y:S02]  /*2da0*/  IMAD.WIDE R12, R26.reuse, 0x4, R4 ;  /* 0x000000041a0c7825 */ /* 0x043fe400078e0204 */
[----:B------:R-:W2:Y:S02]  /*2db0*/  LDG.E.CONSTANT R10, desc[UR6][R10.64] ;  /* 0x000000060a0a7981 */ /* 0x000ea4000c1e9900 */
[----:B------:R-:W-:Y:S02]  /*2dc0*/  IMAD.WIDE R14, R26, 0x4, R6 ;  /* 0x000000041a0e7825 */ /* 0x000fe400078e0206 */
[----:B------:R-:W2:Y:S04]  /*2dd0*/  LDG.E.CONSTANT R13, desc[UR6][R12.64] ;  /* 0x000000060c0d7981 */ /* 0x000ea8000c1e9900 */
[----:B------:R-:W3:Y:S01]  /*2de0*/  LDG.E.CONSTANT R14, desc[UR6][R14.64] ;  /* 0x000000060e0e7981 */ /* 0x000ee2000c1e9900 */
[----:B------:R-:W-:Y:S01]  /*2df0*/  BSSY.RECONVERGENT B0, `(.L_x_62) ;  /* 0x000004c000007945 */ /* 0x000fe20003800200 */
[----:B--2---:R-:W-:-:S04]  /*2e00*/  IADD3 R17, PT, PT, R13, UR8, R10 ;  /* 0x000000080d117c10 */ /* 0x004fc8000fffe00a */
[----:B---3--:R-:W-:-:S04]  /*2e10*/  VIADDMNMX R0, R17, R14, 0x1, !PT ;  /* 0x0000000111007446 */ /* 0x008fc8000780010e */
[----:B------:R-:W-:-:S04]  /*2e20*/  VIADDMNMX R0, R0, 0xffffffff, R9, PT ;  /* 0xffffffff00007846 */ /* 0x000fc80003800109 */
[----:B------:R-:W-:-:S13]  /*2e30*/  ISETP.GE.AND P0, PT, R0, 0x1, PT ;  /* 0x000000010000780c */ /* 0x000fda0003f06270 */
[----:B------:R-:W-:Y:S05]  /*2e40*/  @!P0 BRA `(.L_x_63) ;  /* 0x0000000400188947 */ /* 0x000fea0003800000 */
[C---:B------:R-:W-:Y:S01]  /*2e50*/  ISETP.GE.U32.AND P0, PT, R0.reuse, 0x4, PT ;  /* 0x000000040000780c */ /* 0x040fe20003f06070 */
[----:B------:R-:W-:Y:S01]  /*2e60*/  BSSY.RECONVERGENT B1, `(.L_x_64) ;  /* 0x000001c000017945 */ /* 0x000fe20003800200 */
[----:B------:R-:W-:Y:S01]  /*2e70*/  LOP3.LUT R18, R0, 0x3, RZ, 0xc0, !PT ;  /* 0x0000000300127812 */ /* 0x000fe200078ec0ff */
[----:B------:R-:W-:Y:S02]  /*2e80*/  IMAD.MOV.U32 R19, RZ, RZ, RZ ;  /* 0x000000ffff137224 */ /* 0x000fe400078e00ff */
[----:B------:R-:W-:Y:S01]  /*2e90*/  IMAD.WIDE R10, R26, R9, RZ ;  /* 0x000000091a0a7225 */ /* 0x000fe200078e02ff */
[----:B------:R-:W-:-:S07]  /*2ea0*/  ISETP.NE.AND P1, PT, R18, RZ, PT ;  /* 0x000000ff1200720c */ /* 0x000fce0003f25270 */
[----:B------:R-:W-:Y:S06]  /*2eb0*/  @!P0 BRA `(.L_x_65) ;  /* 0x0000000000588947 */ /* 0x000fec0003800000 */
[C---:B------:R-:W-:Y:S01]  /*2ec0*/  SHF.L.U32 R16, R10.reuse, 0x2, RZ ;  /* 0x000000020a107819 */ /* 0x040fe200000006ff */
[----:B------:R-:W-:Y:S01]  /*2ed0*/  IMAD.MOV.U32 R21, RZ, RZ, 0x7fffffff ;  /* 0x7fffffffff157424 */ /* 0x000fe200078e00ff */
[----:B------:R-:W-:Y:S01]  /*2ee0*/  SHF.L.U64.HI R8, R10, 0x2, R11 ;  /* 0x000000020a087819 */ /* 0x000fe2000001020b */
[----:B------:R-:W-:Y:S01]  /*2ef0*/  IMAD.MOV.U32 R19, RZ, RZ, 0x4 ;  /* 0x00000004ff137424 */ /* 0x000fe200078e00ff */
[C---:B------:R-:W-:Y:S02]  /*2f00*/  IADD3 R12, P0, PT, R16.reuse, UR10, RZ ;  /* 0x0000000a100c7c10 */ /* 0x040fe4000ff1e0ff */
[C---:B----4-:R-:W-:Y:S02]  /*2f10*/  IADD3 R14, P2, PT, R16.reuse, UR12, RZ ;  /* 0x0000000c100e7c10 */ /* 0x050fe4000ff5e0ff */
[----:B------:R-:W-:Y:S02]  /*2f20*/  IADD3 R16, P3, PT, R16, UR14, RZ ;  /* 0x0000000e10107c10 */ /* 0x000fe4000ff7e0ff */
[----:B------:R-:W-:-:S02]  /*2f30*/  IADD3.X R13, PT, PT, R8, UR11, RZ, P0, !PT ;  /* 0x0000000b080d7c10 */ /* 0x000fc400087fe4ff */
[C---:B------:R-:W-:Y:S02]  /*2f40*/  IADD3.X R15, PT, PT, R8.reuse, UR13, RZ, P2, !PT ;  /* 0x0000000d080f7c10 */ /* 0x040fe400097fe4ff */
[----:B------:R-:W-:Y:S01]  /*2f50*/  IADD3.X R17, PT, PT, R8, UR15, RZ, P3, !PT ;  /* 0x0000000f08117c10 */ /* 0x000fe20009ffe4ff */
        /* <DEDUP_REMOVED lines=12> */
.L_x_65:
[----:B----4-:R-:W-:Y:S05]  /*3020*/  BSYNC.RECONVERGENT B1 ;  /* 0x0000000000017941 */ /* 0x010fea0003800200 */
.L_x_64:
[----:B------:R-:W-:Y:S05]  /*3030*/  @!P1 BRA `(.L_x_63) ;  /* 0x00000000009c9947 */ /* 0x000fea0003800000 */
[----:B------:R-:W-:Y:S01]  /*3040*/  ISETP.NE.AND P0, PT, R18, 0x1, PT ;  /* 0x000000011200780c */ /* 0x000fe20003f05270 */
[----:B------:R-:W-:Y:S01]  /*3050*/  BSSY.RECONVERGENT B1, `(.L_x_66) ;  /* 0x0000016000017945 */ /* 0x000fe20003800200 */
[----:B------:R-:W-:-:S04]  /*3060*/  LOP3.LUT R0, R0, 0x1, RZ, 0xc0, !PT ;  /* 0x0000000100007812 */ /* 0x000fc800078ec0ff */
[----:B------:R-:W-:-:S07]  /*3070*/  ISETP.NE.U32.AND P1, PT, R0, 0x1, PT ;  /* 0x000000010000780c */ /* 0x000fce0003f25070 */
[----:B------:R-:W-:Y:S06]  /*3080*/  @!P0 BRA `(.L_x_67) ;  /* 0x0000000000488947 */ /* 0x000fec0003800000 */
[----:B------:R-:W-:Y:S01]  /*3090*/  IADD3 R0, P0, PT, R10, R19, RZ ;  /* 0x000000130a007210 */ /* 0x000fe20007f1e0ff */
[----:B0-----:R-:W-:Y:S01]  /*30a0*/  IMAD.MOV.U32 R21, RZ, RZ, 0x7fffffff ;  /* 0x7fffffffff157424 */ /* 0x001fe200078e00ff */
[----:B------:R-:W-:Y:S02]  /*30b0*/  IADD3 R19, PT, PT, R19, 0x2, RZ ;  /* 0x0000000213137810 */ /* 0x000fe40007ffe0ff */
[----:B------:R-:W-:Y:S01]  /*30c0*/  IADD3.X R13, PT, PT, RZ, R11, RZ, P0, !PT ;  /* 0x0000000bff0d7210 */ /* 0x000fe200007fe4ff */
[----:B------:R-:W-:-:S03]  /*30d0*/  IMAD.SHL.U32 R16, R0, 0x4, RZ ;  /* 0x0000000400107824 */ /* 0x000fc600078e00ff */
[----:B------:R-:W-:Y:S02]  /*30e0*/  SHF.L.U64.HI R0, R0, 0x2, R13 ;  /* 0x0000000200007819 */ /* 0x000fe4000001020d */
[C---:B------:R-:W-:Y:S02]  /*30f0*/  IADD3 R12, P0, PT, R16.reuse, UR10, RZ ;  /* 0x0000000a100c7c10 */ /* 0x040fe4000ff1e0ff */
[C---:B------:R-:W-:Y:S02]  /*3100*/  IADD3 R14, P2, PT, R16.reuse, UR12, RZ ;  /* 0x0000000c100e7c10 */ /* 0x040fe4000ff5e0ff */
[----:B------:R-:W-:Y:S02]  /*3110*/  IADD3 R16, P3, PT, R16, UR14, RZ ;  /* 0x0000000e10107c10 */ /* 0x000fe4000ff7e0ff */
[C---:B------:R-:W-:Y:S02]  /*3120*/  IADD3.X R13, PT, PT, R0.reuse, UR11, RZ, P0, !PT ;  /* 0x0000000b000d7c10 */ /* 0x040fe400087fe4ff */
[----:B------:R-:W-:-:S02]  /*3130*/  IADD3.X R15, PT, PT, R0, UR13, RZ, P2, !PT ;  /* 0x0000000d000f7c10 */ /* 0x000fc400097fe4ff */
[----:B------:R-:W-:Y:S01]  /*3140*/  IADD3.X R17, PT, PT, R0, UR15, RZ, P3, !PT ;  /* 0x0000000f00117c10 */ /* 0x000fe20009ffe4ff */
[----:B------:R1:W-:Y:S04]  /*3150*/  STG.E desc[UR6][R12.64], R21 ;  /* 0x000000150c007986 */ /* 0x0003e8000c101906 */
[----:B------:R1:W-:Y:S04]  /*3160*/  STG.E desc[UR6][R14.64], R21 ;  /* 0x000000150e007986 */ /* 0x0003e8000c101906 */
[----:B------:R1:W-:Y:S04]  /*3170*/  STG.E desc[UR6][R16.64], R21 ;  /* 0x0000001510007986 */ /* 0x0003e8000c101906 */
[----:B------:R1:W-:Y:S04]  /*3180*/  STG.E desc[UR6][R12.64+0x4], R21 ;  /* 0x000004150c007986 */ /* 0x0003e8000c101906 */
[----:B------:R1:W-:Y:S04]  /*3190*/  STG.E desc[UR6][R14.64+0x4], R21 ;  /* 0x000004150e007986 */ /* 0x0003e8000c101906 */
[----:B------:R1:W-:Y:S02]  /*31a0*/  STG.E desc[UR6][R16.64+0x4], R21 ;  /* 0x0000041510007986 */ /* 0x0003e4000c101906 */
.L_x_67:
[----:B------:R-:W-:Y:S05]  /*31b0*/  BSYNC.RECONVERGENT B1 ;  /* 0x0000000000017941 */ /* 0x000fea0003800200 */
.L_x_66:
[----:B------:R-:W-:Y:S05]  /*31c0*/  @P1 BRA `(.L_x_63) ;  /* 0x0000000000381947 */ /* 0x000fea0003800000 */
[----:B------:R-:W-:Y:S02]  /*31d0*/  IADD3 R0, P0, PT, R10, R19, RZ ;  /* 0x000000130a007210 */ /* 0x000fe40007f1e0ff */
[----:B01----:R-:W-:-:S03]  /*31e0*/  MOV R17, 0x7fffffff ;  /* 0x7fffffff00117802 */ /* 0x003fc60000000f00 */
[----:B------:R-:W-:Y:S02]  /*31f0*/  IMAD.X R11, RZ, RZ, R11, P0 ;  /* 0x000000ffff0b7224 */ /* 0x000fe400000e060b */
        /* <DEDUP_REMOVED lines=10> */
[----:B------:R2:W-:Y:S02]  /*32a0*/  STG.E desc[UR6][R14.64], R17 ;  /* 0x000000110e007986 */ /* 0x0005e4000c101906 */
.L_x_63:
[----:B----4-:R-:W-:Y:S05]  /*32b0*/  BSYNC.RECONVERGENT B0 ;  /* 0x0000000000007941 */ /* 0x010fea0003800200 */
.L_x_62:
[----:B------:R-:W-:-:S05]  /*32c0*/  IMAD.IADD R26, R25, 0x1, R26 ;  /* 0x00000001191a7824 */ /* 0x000fca00078e021a */
[----:B------:R-:W-:-:S13]  /*32d0*/  ISETP.GE.AND P0, PT, R26, UR5, PT ;  /* 0x000000051a007c0c */ /* 0x000fda000bf06270 */
[----:B------:R-:W-:Y:S05]  /*32e0*/  @!P0 BRA `(.L_x_68) ;  /* 0xfffffff800a88947 */ /* 0x000fea000383ffff */
[----:B------:R-:W-:Y:S05]  /*32f0*/  EXIT ;  /* 0x000000000000794d */ /* 0x000fea0003800000 */
.L_x_61:
[----:B------:R-:W-:Y:S02]  /*3300*/  ULOP3.LUT UR9, UR4, 0x7, URZ, 0xc0, !UPT ;  /* 0x0000000704097892 */ /* 0x000fe4000f8ec0ff */
[----:B------:R-:W-:Y:S02]  /*3310*/  ULOP3.LUT UR5, UR4, 0x3, URZ, 0xc0, !UPT ;  /* 0x0000000304057892 */ /* 0x000fe4000f8ec0ff */
[----:B------:R-:W-:Y:S02]  /*3320*/  UIADD3 UR10, UPT, UPT, UR9, -0x1, URZ ;  /* 0xffffffff090a7890 */ /* 0x000fe4000fffe0ff */
[----:B------:R-:W-:Y:S02]  /*3330*/  ULOP3.LUT UR4, UR4, 0x7ffffff8, URZ, 0xc0, !UPT ;  /* 0x7ffffff804047892 */ /* 0x000fe4000f8ec0ff */
[----:B------:R-:W-:-:S11]  /*3340*/  UISETP.GE.U32.AND UP0, UPT, UR10, 0x3, UPT ;  /* 0x000000030a00788c */ /* 0x000fd6000bf06070 */
.L_x_83:
[----:B01234-:R-:W1:Y:S01]  /*3350*/  LDC.64 R12, c[0x0][0x3a0] ;  /* 0x0000e800ff0c7b82 */ /* 0x01fe620000000a00 */
[----:B------:R-:W2:Y:S01]  /*3360*/  LDCU.64 UR10, c[0x0][0x3b8] ;  /* 0x00007700ff0a77ac */ /* 0x000ea20008000a00 */
[----:B----4-:R-:W4:Y:S06]  /*3370*/  LDCU.128 UR12, c[0x0][0x3c0] ;  /* 0x00007800ff0c77ac */ /* 0x010f2c0008000c00 */
[----:B------:R-:W3:Y:S08]  /*3380*/  LDC.64 R14, c[0x0][0x3a8] ;  /* 0x0000ea00ff0e7b82 */ /* 0x000ef00000000a00 */
[----:B------:R-:W2:Y:S01]  /*3390*/  LDC R11, c[0x0][0x388] ;  /* 0x0000e200ff0b7b82 */ /* 0x000ea20000000800 */
[----:B-1----:R-:W-:-:S07]  /*33a0*/  IMAD.WIDE R12, R26, 0x4, R12 ;  /* 0x000000041a0c7825 */ /* 0x002fce00078e020c */
[----:B0-----:R-:W0:Y:S01]  /*33b0*/  LDC.64 R6, c[0x0][0x398] ;  /* 0x0000e600ff067b82 */ /* 0x001e220000000a00 */
[----:B------:R-:W5:Y:S01]  /*33c0*/  LDG.E.CONSTANT R9, desc[UR6][R12.64] ;  /* 0x000000060c097981 */ /* 0x000f62000c1e9900 */
[----:B---3--:R-:W-:-:S05]  /*33d0*/  IMAD.WIDE R14, R26, 0x4, R14 ;  /* 0x000000041a0e7825 */ /* 0x008fca00078e020e */
[----:B------:R-:W5:Y:S01]  /*33e0*/  LDG.E.CONSTANT R8, desc[UR6][R14.64] ;  /* 0x000000060e087981 */ /* 0x000f62000c1e9900 */
[----:B--2---:R-:W-:Y:S01]  /*33f0*/  IMAD.WIDE R2, R26, R11, RZ ;  /* 0x0000000b1a027225 */ /* 0x004fe200078e02ff */
[----:B------:R-:W-:-:S03]  /*3400*/  ISETP.GE.U32.AND P3, PT, R11, 0x8, PT ;  /* 0x000000080b00780c */ /* 0x000fc60003f66070 */
[----:B------:R-:W-:Y:S02]  /*3410*/  IMAD.SHL.U32 R5, R2, 0x4, RZ ;  /* 0x0000000402057824 */ /* 0x000fe400078e00ff */
[----:B0-----:R-:W-:Y:S01]  /*3420*/  IMAD.WIDE R6, R26, 0x4, R6 ;  /* 0x000000041a067825 */ /* 0x001fe200078e0206 */
[----:B------:R-:W-:Y:S02]  /*3430*/  SHF.L.U64.HI R10, R2, 0x2, R3 ;  /* 0x00000002020a7819 */ /* 0x000fe40000010203 */
[C---:B------:R-:W-:Y:S02]  /*3440*/  IADD3 R2, P0, PT, R5.reuse, UR10, RZ ;  /* 0x0000000a05027c10 */ /* 0x040fe4000ff1e0ff */
[----:B------:R0:W5:Y:S01]  /*3450*/  LDG.E.CONSTANT R0, desc[UR6][R6.64] ;  /* 0x0000000606007981 */ /* 0x000162000c1e9900 */
[----:B----4-:R-:W-:Y:S01]  /*3460*/  IADD3 R4, P1, PT, R5, UR12, RZ ;  /* 0x0000000c05047c10 */ /* 0x010fe2000ff3e0ff */
[----:B------:R-:W-:Y:S01]  /*3470*/  HFMA2 R19, -RZ, RZ, 0, 0 ;  /* 0x00000000ff137431 */ /* 0x000fe200000001ff */
[----:B------:R-:W-:-:S02]  /*3480*/  IADD3.X R3, PT, PT, R10, UR11, RZ, P0, !PT ;  /* 0x0000000b0a037c10 */ /* 0x000fc400087fe4ff */
[----:B0-----:R-:W-:Y:S02]  /*3490*/  IADD3 R6, P2, PT, R5, UR14, RZ ;  /* 0x0000000e05067c10 */ /* 0x001fe4000ff5e0ff */
[C---:B------:R-:W-:Y:S02]  /*34a0*/  IADD3.X R5, PT, PT, R10.reuse, UR13, RZ, P1, !PT ;  /* 0x0000000d0a057c10 */ /* 0x040fe40008ffe4ff */
[----:B------:R-:W-:Y:S01]  /*34b0*/  IADD3.X R7, PT, PT, R10, UR15, RZ, P2, !PT ;  /* 0x0000000f0a077c10 */ /* 0x000fe200097fe4ff */
[----:B------:R-:W-:Y:S08]  /*34c0*/  @!P3 BRA `(.L_x_69) ;  /* 0x000000000084b947 */ /* 0x000ff00003800000 */
[----:B------:R-:W-:-:S07]  /*34d0*/  IMAD.MOV.U32 R19, RZ, RZ, RZ ;  /* 0x000000ffff137224 */ /* 0x000fce00078e00ff */
.L_x_70:
[----:B0-----:R-:W-:Y:S02]  /*34e0*/  IMAD.MOV.U32 R21, RZ, RZ, 0x7fffffff ;  /* 0x7fffffffff157424 */ /* 0x001fe400078e00ff */
[----:B------:R-:W-:-:S04]  /*34f0*/  IMAD.WIDE.U32 R12, R19, 0x4, R2 ;  /* 0x00000004130c7825 */ /* 0x000fc800078e0002 */
[C---:B------:R-:W-:Y:S01]  /*3500*/  IMAD.WIDE.U32 R14, R19.reuse, 0x4, R4 ;  /* 0x00000004130e7825 */ /* 0x040fe200078e0004 */
[----:B------:R0:W-:Y:S03]  /*3510*/  STG.E desc[UR6][R12.64], R21 ;  /* 0x000000150c007986 */ /* 0x0001e6000c101906 */
[C---:B------:R-:W-:Y:S01]  /*3520*/  IMAD.WIDE.U32 R16, R19.reuse, 0x4, R6 ;  /* 0x0000000413107825 */ /* 0x040fe200078e0006 */
[----:B------:R0:W-:Y:S01]  /*3530*/  STG.E desc[UR6][R14.64], R21 ;  /* 0x000000150e007986 */ /* 0x0001e2000c101906 */
[----:B------:R-:W-:-:S03]  /*3540*/  IADD3 R19, PT, PT, R19, 0x8, RZ ;  /* 0x0000000813137810 */ /* 0x000fc60007ffe0ff */
[----:B------:R0:W-:Y:S01]  /*3550*/  STG.E desc[UR6][R16.64], R21 ;  /* 0x0000001510007986 */ /* 0x0001e2000c101906 */
[----:B------:R-:W-:-:S03]  /*3560*/  ISETP.NE.AND P0, PT, R19, UR4, PT ;  /* 0x0000000413007c0c */ /* 0x000fc6000bf05270 */
        /* <DEDUP_REMOVED lines=22> */
[----:B------:R-:W-:-:S07]  /*36d0*/  IMAD.U32 R19, RZ, RZ, UR4 ;  /* 0x00000004ff137e24 */ /* 0x000fce000f8e00ff */
.L_x_69:
[----:B------:R-:W-:-:S09]  /*36e0*/  UISETP.NE.AND UP1, UPT, UR9, URZ, UPT ;  /* 0x000000ff0900728c */ /* 0x000fd2000bf25270 */
[----:B------:R-:W-:Y:S05]  /*36f0*/  BRA.U !UP1, `(.L_x_71) ;  /* 0x0000000109a87547 */ /* 0x000fea000b800000 */
[----:B------:R-:W-:Y:S01]  /*3700*/  UISETP.NE.AND UP1, UPT, UR5, URZ, UPT ;  /* 0x000000ff0500728c */ /* 0x000fe2000bf25270 */
[----:B------:R-:W-:Y:S10]  /*3710*/  BRA.U !UP0, `(.L_x_72) ;  /* 0x0000000108447547 */ /* 0x000ff4000b800000 */
[----:B0-----:R-:W-:Y:S02]  /*3720*/  IMAD.MOV.U32 R21, RZ, RZ, 0x7fffffff ;  /* 0x7fffffffff157424 */ /* 0x001fe400078e00ff */
        /* <DEDUP_REMOVED lines=16> */
.L_x_72:
[----:B------:R-:W-:Y:S05]  /*3830*/  BRA.U !UP1, `(.L_x_71) ;  /* 0x0000000109587547 */ /* 0x000fea000b800000 */
[----:B------:R-:W-:Y:S01]  /*3840*/  UISETP.NE.AND UP1, UPT, UR5, 0x1, UPT ;  /* 0x000000010500788c */ /* 0x000fe2000bf25270 */
[----:B------:R-:W-:-:S08]  /*3850*/  LOP3.LUT P0, RZ, R11, 0x1, RZ, 0xc0, !PT ;  /* 0x000000010bff7812 */ /* 0x000fd0000780c0ff */
[----:B------:R-:W-:Y:S05]  /*3860*/  BRA.U !UP1, `(.L_x_73) ;  /* 0x00000001092c7547 */ /* 0x000fea000b800000 */
[----:B01----:R-:W-:Y:S02]  /*3870*/  IMAD.MOV.U32 R21, RZ, RZ, 0x7fffffff ;  /* 0x7fffffffff157424 */ /* 0x003fe400078e00ff */
        /* <DEDUP_REMOVED lines=10> */
.L_x_73:
[----:B------:R-:W-:Y:S05]  /*3920*/  @!P0 BRA `(.L_x_71) ;  /* 0x00000000001c8947 */ /* 0x000fea0003800000 */
[----:B012---:R-:W-:Y:S01]  /*3930*/  MOV R21, 0x7fffffff ;  /* 0x7fffffff00157802 */ /* 0x007fe20000000f00 */
[----:B------:R-:W-:-:S04]  /*3940*/  IMAD.WIDE.U32 R12, R19, 0x4, R2 ;  /* 0x00000004130c7825 */ /* 0x000fc800078e0002 */
[C---:B------:R-:W-:Y:S01]  /*3950*/  IMAD.WIDE.U32 R14, R19.reuse, 0x4, R4 ;  /* 0x00000004130e7825 */ /* 0x040fe200078e0004 */
[----:B------:R3:W-:Y:S03]  /*3960*/  STG.E desc[UR6][R12.64], R21 ;  /* 0x000000150c007986 */ /* 0x0007e6000c101906 */
[----:B------:R-:W-:Y:S01]  /*3970*/  IMAD.WIDE.U32 R16, R19, 0x4, R6 ;  /* 0x0000000413107825 */ /* 0x000fe200078e0006 */
[----:B------:R3:W-:Y:S04]  /*3980*/  STG.E desc[UR6][R14.64], R21 ;  /* 0x000000150e007986 */ /* 0x0007e8000c101906 */
[----:B------:R3:W-:Y:S02]  /*3990*/  STG.E desc[UR6][R16.64], R21 ;  /* 0x0000001510007986 */ /* 0x0007e4000c101906 */
.L_x_71:
[----:B-----5:R-:W-:Y:S01]  /*39a0*/  IADD3 R9, PT, PT, R9, UR8, R0 ;  /* 0x0000000809097c10 */ /* 0x020fe2000fffe000 */
[----:B------:R-:W-:Y:S04]  /*39b0*/  BSSY.RECONVERGENT B0, `(.L_x_74) ;  /* 0x0000061000007945 */ /* 0x000fe80003800200 */
[----:B------:R-:W-:-:S05]  /*39c0*/  IMAD.IADD R8, R8, 0x1, R9 ;  /* 0x0000000108087824 */ /* 0x000fca00078e0209 */
[----:B------:R-:W-:-:S13]  /*39d0*/  ISETP.GT.AND P0, PT, R8, 0x1, PT ;  /* 0x000000010800780c */ /* 0x000fda0003f04270 */
[----:B------:R-:W-:Y:S05]  /*39e0*/  @!P0 BRA `(.L_x_75) ;  /* 0x0000000400748947 */ /* 0x000fea0003800000 */
[----:B------:R-:W-:Y:S01]  /*39f0*/  VIMNMX R8, PT, PT, R8, 0x1, !PT ;  /* 0x0000000108087848 */ /* 0x000fe20007fe0100 */
[----:B------:R-:W-:Y:S01]  /*3a00*/  BSSY.RECONVERGENT B1, `(.L_x_76) ;  /* 0x000002a000017945 */ /* 0x000fe20003800200 */
[----:B------:R-:W-:-:S03]  /*3a10*/  HFMA2 R9, -RZ, RZ, 0, 0 ;  /* 0x00000000ff097431 */ /* 0x000fc600000001ff */
[----:B------:R-:W-:-:S05]  /*3a20*/  VIADD R8, R8, 0xffffffff ;  /* 0xffffffff08087836 */ /* 0x000fca0000000000 */
[----:B------:R-:W-:-:S04]  /*3a30*/  VIMNMX R11, PT, PT, R8, R11, PT ;  /* 0x0000000b080b7248 */ /* 0x000fc80003fe0100 */
[C---:B------:R-:W-:Y:S02]  /*3a40*/  ISETP.GE.AND P0, PT, R11.reuse, 0x8, PT ;  /* 0x000000080b00780c */ /* 0x040fe40003f06270 */
[----:B------:R-:W-:-:S04]  /*3a50*/  VIMNMX R0, PT, PT, R11, 0x1, !PT ;  /* 0x000000010b007848 */ /* 0x000fc80007fe0100 */
[----:B------:R-:W-:-:S04]  /*3a60*/  LOP3.LUT R8, R0, 0x7, RZ, 0xc0, !PT ;  /* 0x0000000700087812 */ /* 0x000fc800078ec0ff */
[----:B------:R-:W-:-:S03]  /*3a70*/  ISETP.NE.AND P1, PT, R8, RZ, PT ;  /* 0x000000ff0800720c */ /* 0x000fc60003f25270 */
[----:B------:R-:W-:Y:S10]  /*3a80*/  @!P0 BRA `(.L_x_77) ;  /* 0x0000000000848947 */ /* 0x000ff40003800000 */
[----:B------:R-:W-:Y:S01]  /*3a90*/  LOP3.LUT R9, R0, 0x7ffffff8, RZ, 0xc0, !PT ;  /* 0x7ffffff800097812 */ /* 0x000fe200078ec0ff */
[----:B0123--:R-:W-:-:S07]  /*3aa0*/  IMAD.MOV.U32 R17, RZ, RZ, RZ ;  /* 0x000000ffff117224 */ /* 0x00ffce00078e00ff */
.L_x_78:
[----:B----4-:R-:W-:Y:S02]  /*3ab0*/  IMAD.MOV.U32 R19, RZ, RZ, 0x7fffffff ;  /* 0x7fffffffff137424 */ /* 0x010fe400078e00ff */
[----:B------:R-:W-:-:S04]  /*3ac0*/  IMAD.WIDE.U32 R10, R17, 0x4, R2 ;  /* 0x00000004110a7825 */ /* 0x000fc800078e0002 */
        /* <DEDUP_REMOVED lines=29> */
.L_x_77:
[----:B------:R-:W-:Y:S05]  /*3ca0*/  BSYNC.RECONVERGENT B1 ;  /* 0x0000000000017941 */ /* 0x000fea0003800200 */
.L_x_76:
[----:B------:R-:W-:Y:S05]  /*3cb0*/  @!P1 BRA `(.L_x_75) ;  /* 0x0000000000c09947 */ /* 0x000fea0003800000 */
[----:B------:R-:W-:Y:S01]  /*3cc0*/  ISETP.GE.U32.AND P0, PT, R8, 0x4, PT ;  /* 0x000000040800780c */ /* 0x000fe20003f06070 */
[----:B------:R-:W-:Y:S01]  /*3cd0*/  BSSY.RECONVERGENT B1, `(.L_x_79) ;  /* 0x0000015000017945 */ /* 0x000fe20003800200 */
[----:B0123--:R-:W-:-:S04]  /*3ce0*/  LOP3.LUT R16, R0, 0x3, RZ, 0xc0, !PT ;  /* 0x0000000300107812 */ /* 0x00ffc800078ec0ff */
[----:B------:R-:W-:-:S07]  /*3cf0*/  ISETP.NE.AND P1, PT, R16, RZ, PT ;  /* 0x000000ff1000720c */ /* 0x000fce0003f25270 */
[----:B------:R-:W-:Y:S06]  /*3d00*/  @!P0 BRA `(.L_x_80) ;  /* 0x0000000000448947 */ /* 0x000fec0003800000 */
[----:B------:R-:W-:Y:S02]  /*3d10*/  IMAD.MOV.U32 R17, RZ, RZ, 0x7fffffff ;  /* 0x7fffffffff117424 */ /* 0x000fe400078e00ff */
[----:B----4-:R-:W-:-:S04]  /*3d20*/  IMAD.WIDE.U32 R10, R9, 0x4, R2 ;  /* 0x00000004090a7825 */ /* 0x010fc800078e0002 */
        /* <DEDUP_REMOVED lines=15> */
.L_x_80:
[----:B------:R-:W-:Y:S05]  /*3e20*/  BSYNC.RECONVERGENT B1 ;  /* 0x0000000000017941 */ /* 0x000fea0003800200 */
.L_x_79:
[----:B------:R-:W-:Y:S05]  /*3e30*/  @!P1 BRA `(.L_x_75) ;  /* 0x0000000000609947 */ /* 0x000fea0003800000 */
[----:B------:R-:W-:Y:S01]  /*3e40*/  LOP3.LUT R0, R0, 0x1, RZ, 0xc0, !PT ;  /* 0x0000000100007812 */ /* 0x000fe200078ec0ff */
[----:B------:R-:W-:Y:S01]  /*3e50*/  BSSY.RECONVERGENT B1, `(.L_x_81) ;  /* 0x0000010000017945 */ /* 0x000fe20003800200 */
[----:B------:R-:W-:Y:S02]  /*3e60*/  ISETP.NE.AND P0, PT, R16, 0x1, PT ;  /* 0x000000011000780c */ /* 0x000fe40003f05270 */
[----:B------:R-:W-:-:S13]  /*3e70*/  ISETP.NE.U32.AND P1, PT, R0, 0x1, PT ;  /* 0x000000010000780c */ /* 0x000fda0003f25070 */
[----:B----4-:R-:W-:Y:S01]  /*3e80*/  @!P1 MOV R19, 0x7fffffff ;  /* 0x7fffffff00139802 */ /* 0x010fe20000000f00 */
[----:B------:R-:W-:Y:S06]  /*3e90*/  @!P0 BRA `(.L_x_82) ;  /* 0x00000000002c8947 */ /* 0x000fec0003800000 */
[----:B0-----:R-:W-:Y:S02]  /*3ea0*/  IMAD.MOV.U32 R17, RZ, RZ, 0x7fffffff ;  /* 0x7fffffffff117424 */ /* 0x001fe400078e00ff */
        /* <DEDUP_REMOVED lines=10> */
.L_x_82:
[----:B------:R-:W-:Y:S05]  /*3f50*/  BSYNC.RECONVERGENT B1 ;  /* 0x0000000000017941 */ /* 0x000fea0003800200 */
.L_x_81:
[----:B------:R-:W-:-:S04]  /*3f60*/  @!P1 IMAD.WIDE.U32 R2, R9, 0x4, R2 ;  /* 0x0000000409029825 */ /* 0x000fc800078e0002 */
[C---:B------:R-:W-:Y:S01]  /*3f70*/  @!P1 IMAD.WIDE.U32 R4, R9.reuse, 0x4, R4 ;  /* 0x0000000409049825 */ /* 0x040fe200078e0004 */
[----:B------:R2:W-:Y:S03]  /*3f80*/  @!P1 STG.E desc[UR6][R2.64], R19 ;  /* 0x0000001302009986 */ /* 0x0005e6000c101906 */
[----:B------:R-:W-:Y:S01]  /*3f90*/  @!P1 IMAD.WIDE.U32 R6, R9, 0x4, R6 ;  /* 0x0000000409069825 */ /* 0x000fe200078e0006 */
[----:B------:R2:W-:Y:S04]  /*3fa0*/  @!P1 STG.E desc[UR6][R4.64], R19 ;  /* 0x0000001304009986 */ /* 0x0005e8000c101906 */
[----:B------:R2:W-:Y:S02]  /*3fb0*/  @!P1 STG.E desc[UR6][R6.64], R19 ;  /* 0x0000001306009986 */ /* 0x0005e4000c101906 */
.L_x_75:
[----:B------:R-:W-:Y:S05]  /*3fc0*/  BSYNC.RECONVERGENT B0 ;  /* 0x0000000000007941 */ /* 0x000fea0003800200 */
.L_x_74:
[----:B------:R-:W5:Y:S01]  /*3fd0*/  LDCU UR10, c[0x0][0x390] ;  /* 0x00007200ff0a77ac */ /* 0x000f620008000800 */
[----:B------:R-:W-:-:S04]  /*3fe0*/  IADD3 R26, PT, PT, R25, R26, RZ ;  /* 0x0000001a191a7210 */ /* 0x000fc80007ffe0ff */
[----:B-----5:R-:W-:-:S13]  /*3ff0*/  ISETP.GE.AND P0, PT, R26, UR10, PT ;  /* 0x0000000a1a007c0c */ /* 0x020fda000bf06270 */
[----:B------:R-:W-:Y:S05]  /*4000*/  @!P0 BRA `(.L_x_83) ;  /* 0xfffffff000d08947 */ /* 0x000fea000383ffff */
[----:B------:R-:W-:Y:S05]  /*4010*/  EXIT ;  /* 0x000000000000794d */ /* 0x000fea0003800000 */
        .weak           $__internal_0_$__cuda_sm20_rcp_rn_f32_slowpath
        .type           $__internal_0_$__cuda_sm20_rcp_rn_f32_slowpath,@function
        .size           $__internal_0_$__cuda_sm20_rcp_rn_f32_slowpath,($__internal_1_$__cuda_sm3x_div_rn_noftz_f32_slowpath - $__internal_0_$__cuda_sm20_rcp_rn_f32_slowpath)
$__internal_0_$__cuda_sm20_rcp_rn_f32_slowpath:
[----:B------:R-:W-:Y:S01]  /*4020*/  IMAD.SHL.U32 R2, R0, 0x2, RZ ;  /* 0x0000000200027824 */ /* 0x000fe200078e00ff */
[----:B------:R-:W-:Y:S04]  /*4030*/  BSSY.RECONVERGENT B2, `(.L_x_84) ;  /* 0x0000030000027945 */ /* 0x000fe80003800200 */
[----:B------:R-:W-:-:S04]  /*4040*/  SHF.R.U32.HI R2, RZ, 0x18, R2 ;  /* 0x00000018ff027819 */ /* 0x000fc80000011602 */
[----:B------:R-:W-:-:S13]  /*4050*/  ISETP.NE.U32.AND P0, PT, R2, RZ, PT ;  /* 0x000000ff0200720c */ /* 0x000fda0003f05070 */
[----:B------:R-:W-:Y:S05]  /*4060*/  @P0 BRA `(.L_x_85) ;  /* 0x0000000000280947 */ /* 0x000fea0003800000 */
[----:B------:R-:W-:-:S05]  /*4070*/  IMAD.SHL.U32 R2, R0, 0x2, RZ ;  /* 0x0000000200027824 */ /* 0x000fca00078e00ff */
[----:B------:R-:W-:-:S13]  /*4080*/  ISETP.NE.AND P0, PT, R2, RZ, PT ;  /* 0x000000ff0200720c */ /* 0x000fda0003f05270 */
[----:B------:R-:W-:Y:S01]  /*4090*/  @P0 FFMA R12, R0, 1.84467440737095516160e+19, RZ ;  /* 0x5f800000000c0823 */ /* 0x000fe200000000ff */
[----:B------:R-:W-:Y:S08]  /*40a0*/  @!P0 MUFU.RCP R3, R0 ;  /* 0x0000000000038308 */ /* 0x000ff00000001000 */
[----:B------:R-:W0:Y:S02]  /*40b0*/  @P0 MUFU.RCP R13, R12 ;  /* 0x0000000c000d0308 */ /* 0x000e240000001000 */
[----:B0-----:R-:W-:-:S04]  /*40c0*/  @P0 FFMA R2, R12, R13, -1 ;  /* 0xbf8000000c020423 */ /* 0x001fc8000000000d */
[----:B------:R-:W-:-:S04]  /*40d0*/  @P0 FADD.FTZ R2, -R2, -RZ ;  /* 0x800000ff02020221 */ /* 0x000fc80000010100 */
[----:B------:R-:W-:-:S04]  /*40e0*/  @P0 FFMA R2, R13, R2, R13 ;  /* 0x000000020d020223 */ /* 0x000fc8000000000d */
[----:B------:R-:W-:Y:S01]  /*40f0*/  @P0 FFMA R3, R2, 1.84467440737095516160e+19, RZ ;  /* 0x5f80000002030823 */ /* 0x000fe200000000ff */
[----:B------:R-:W-:Y:S06]  /*4100*/  BRA `(.L_x_86) ;  /* 0x0000000000887947 */ /* 0x000fec0003800000 */
.L_x_85:
[----:B------:R-:W-:-:S04]  /*4110*/  IADD3 R3, PT, PT, R2, -0xfd, RZ ;  /* 0xffffff0302037810 */ /* 0x000fc80007ffe0ff */
[----:B------:R-:W-:-:S13]  /*4120*/  ISETP.GT.U32.AND P0, PT, R3, 0x1, PT ;  /* 0x000000010300780c */ /* 0x000fda0003f04070 */
[----:B------:R-:W-:Y:S05]  /*4130*/  @P0 BRA `(.L_x_87) ;  /* 0x0000000000780947 */ /* 0x000fea0003800000 */
[----:B------:R-:W-:Y:S01]  /*4140*/  LOP3.LUT R12, R0, 0x7fffff, RZ, 0xc0, !PT ;  /* 0x007fffff000c7812 */ /* 0x000fe200078ec0ff */
[----:B------:R-:W-:-:S03]  /*4150*/  IMAD.MOV.U32 R30, RZ, RZ, 0x3 ;  /* 0x00000003ff1e7424 */ /* 0x000fc600078e00ff */
[----:B------:R-:W-:Y:S02]  /*4160*/  LOP3.LUT R12, R12, 0x3f800000, RZ, 0xfc, !PT ;  /* 0x3f8000000c0c7812 */ /* 0x000fe400078efcff */
[----:B------:R-:W-:Y:S02]  /*4170*/  SHF.L.U32 R29, R30, R3, RZ ;  /* 0x000000031e1d7219 */ /* 0x000fe400000006ff */
[----:B------:R-:W0:Y:S02]  /*4180*/  MUFU.RCP R13, R12 ;  /* 0x0000000c000d7308 */ /* 0x000e240000001000 */
[----:B0-----:R-:W-:-:S04]  /*4190*/  FFMA R27, R12, R13, -1 ;  /* 0xbf8000000c1b7423 */ /* 0x001fc8000000000d */
[----:B------:R-:W-:-:S04]  /*41a0*/  FADD.FTZ R28, -R27, -RZ ;  /* 0x800000ff1b1c7221 */ /* 0x000fc80000010100 */
[CCC-:B------:R-:W-:Y:S01]  /*41b0*/  FFMA.RM R27, R13.reuse, R28.reuse, R13.reuse ;  /* 0x0000001c0d1b7223 */ /* 0x1c0fe2000000400d */
[----:B------:R-:W-:-:S04]  /*41c0*/  FFMA.RP R28, R13, R28, R13 ;  /* 0x0000001c0d1c7223 */ /* 0x000fc8000000800d */
[C---:B------:R-:W-:Y:S02]  /*41d0*/  LOP3.LUT R13, R27.reuse, 0x7fffff, RZ, 0xc0, !PT ;  /* 0x007fffff1b0d7812 */ /* 0x040fe400078ec0ff */
[----:B------:R-:W-:Y:S02]  /*41e0*/  FSETP.NEU.FTZ.AND P0, PT, R27, R28, PT ;  /* 0x0000001c1b00720b */ /* 0x000fe40003f1d000 */
[----:B------:R-:W-:Y:S02]  /*41f0*/  LOP3.LUT R28, R13, 0x800000, RZ, 0xfc, !PT ;  /* 0x008000000d1c7812 */ /* 0x000fe400078efcff */
[----:B------:R-:W-:Y:S02]  /*4200*/  SEL R13, RZ, 0xffffffff, !P0 ;  /* 0xffffffffff0d7807 */ /* 0x000fe40004000000 */
[----:B------:R-:W-:-:S03]  /*4210*/  LOP3.LUT R12, R29, R28, RZ, 0xc0, !PT ;  /* 0x0000001c1d0c7212 */ /* 0x000fc600078ec0ff */
[----:B------:R-:W-:Y:S01]  /*4220*/  IMAD.MOV R13, RZ, RZ, -R13 ;  /* 0x000000ffff0d7224 */ /* 0x000fe200078e0a0d */
[----:B------:R-:W-:-:S04]  /*4230*/  SHF.R.U32.HI R12, RZ, R3, R12 ;  /* 0x00000003ff0c7219 */ /* 0x000fc8000001160c */
[----:B------:R-:W-:Y:S02]  /*4240*/  LOP3.LUT P2, RZ, R13, R3, R28, 0xf8, !PT ;  /* 0x000000030dff7212 */ /* 0x000fe4000784f81c */
[C---:B------:R-:W-:Y:S02]  /*4250*/  LOP3.LUT P0, RZ, R12.reuse, 0x1, RZ, 0xc0, !PT ;  /* 0x000000010cff7812 */ /* 0x040fe4000780c0ff */
[----:B------:R-:W-:-:S04]  /*4260*/  LOP3.LUT P3, RZ, R12, 0x2, RZ, 0xc0, !PT ;  /* 0x000000020cff7812 */ /* 0x000fc8000786c0ff */
[----:B------:R-:W-:Y:S02]  /*4270*/  PLOP3.LUT P0, PT, P0, P2, P3, 0xe0, 0x0 ;  /* 0x000000000000781c */ /* 0x000fe40000705c30 */
[----:B------:R-:W-:Y:S02]  /*4280*/  LOP3.LUT P2, RZ, R0, 0x7fffff, RZ, 0xc0, !PT ;  /* 0x007fffff00ff7812 */ /* 0x000fe4000784c0ff */
[----:B------:R-:W-:-:S04]  /*4290*/  SEL R3, RZ, 0x1, !P0 ;  /* 0x00000001ff037807 */ /* 0x000fc80004000000 */
[----:B------:R-:W-:-:S04]  /*42a0*/  IADD3 R3, PT, PT, -R3, RZ, RZ ;  /* 0x000000ff03037210 */ /* 0x000fc80007ffe1ff */
[----:B------:R-:W-:Y:S01]  /*42b0*/  ISETP.GE.AND P0, PT, R3, RZ, PT ;  /* 0x000000ff0300720c */ /* 0x000fe20003f06270 */
[----:B------:R-:W-:-:S05]  /*42c0*/  VIADD R3, R2, 0xffffff04 ;  /* 0xffffff0402037836 */ /* 0x000fca0000000000 */
[----:B------:R-:W-:-:S07]  /*42d0*/  SHF.R.U32.HI R3, RZ, R3, R28 ;  /* 0x00000003ff037219 */ /* 0x000fce000001161c */
[----:B------:R-:W-:-:S05]  /*42e0*/  @!P0 VIADD R3, R3, 0x1 ;  /* 0x0000000103038836 */ /* 0x000fca0000000000 */
[----:B------:R-:W-:-:S04]  /*42f0*/  @!P2 SHF.L.U32 R3, R3, 0x1, RZ ;  /* 0x000000010303a819 */ /* 0x000fc800000006ff */
[----:B------:R-:W-:Y:S01]  /*4300*/  LOP3.LUT R3, R3, 0x80000000, R0, 0xf8, !PT ;  /* 0x8000000003037812 */ /* 0x000fe200078ef800 */
[----:B------:R-:W-:Y:S06]  /*4310*/  BRA `(.L_x_86) ;  /* 0x0000000000047947 */ /* 0x000fec0003800000 */
.L_x_87:
[----:B------:R0:W1:Y:S02]  /*4320*/  MUFU.RCP R3, R0 ;  /* 0x0000000000037308 */ /* 0x0000640000001000 */
.L_x_86:
[----:B------:R-:W-:Y:S05]  /*4330*/  BSYNC.RECONVERGENT B2 ;  /* 0x0000000000027941 */ /* 0x000fea0003800200 */
.L_x_84:
[----:B-1----:R-:W-:Y:S02]  /*4340*/  IMAD.MOV.U32 R13, RZ, RZ, R3 ;  /* 0x000000ffff0d7224 */ /* 0x002fe400078e0003 */
[----:B------:R-:W-:Y:S02]  /*4350*/  HFMA2 R3, -RZ, RZ, 0, 0 ;  /* 0x00000000ff037431 */ /* 0x000fe400000001ff */
[----:B------:R-:W-:-:S04]  /*4360*/  IMAD.MOV.U32 R2, RZ, RZ, R4 ;  /* 0x000000ffff027224 */ /* 0x000fc800078e0004 */
[----:B0-----:R-:W-:Y:S05]  /*4370*/  RET.REL.NODEC R2 `(wavetrend_batch_f32) ;  /* 0xffffffbc02207950 */ /* 0x001fea0003c3ffff */
        .weak           $__internal_1_$__cuda_sm3x_div_rn_noftz_f32_slowpath
        .type           $__internal_1_$__cuda_sm3x_div_rn_noftz_f32_slowpath,@function
        .size           $__internal_1_$__cuda_sm3x_div_rn_noftz_f32_slowpath,(.L_x_101 - $__internal_1_$__cuda_sm3x_div_rn_noftz_f32_slowpath)
$__internal_1_$__cuda_sm3x_div_rn_noftz_f32_slowpath:
[----:B------:R-:W-:Y:S01]  /*4380*/  SHF.R.U32.HI R4, RZ, 0x17, R3 ;  /* 0x00000017ff047819 */ /* 0x000fe20000011603 */
[----:B------:R-:W-:Y:S01]  /*4390*/  BSSY.RECONVERGENT B2, `(.L_x_88) ;  /* 0x0000062000027945 */ /* 0x000fe20003800200 */
[----:B------:R-:W-:Y:S02]  /*43a0*/  SHF.R.U32.HI R27, RZ, 0x17, R0 ;  /* 0x00000017ff1b7819 */ /* 0x000fe40000011600 */
[----:B------:R-:W-:Y:S02]  /*43b0*/  LOP3.LUT R4, R4, 0xff, RZ, 0xc0, !PT ;  /* 0x000000ff04047812 */ /* 0x000fe400078ec0ff */
[----:B------:R-:W-:-:S03]  /*43c0*/  LOP3.LUT R27, R27, 0xff, RZ, 0xc0, !PT ;  /* 0x000000ff1b1b7812 */ /* 0x000fc600078ec0ff */
[----:B------:R-:W-:Y:S02]  /*43d0*/  VIADD R29, R4, 0xffffffff ;  /* 0xffffffff041d7836 */ /* 0x000fe40000000000 */
[----:B------:R-:W-:-:S03]  /*43e0*/  VIADD R30, R27, 0xffffffff ;  /* 0xffffffff1b1e7836 */ /* 0x000fc60000000000 */
[----:B------:R-:W-:-:S04]  /*43f0*/  ISETP.GT.U32.AND P0, PT, R29, 0xfd, PT ;  /* 0x000000fd1d00780c */ /* 0x000fc80003f04070 */
[----:B------:R-:W-:-:S13]  /*4400*/  ISETP.GT.U32.OR P0, PT, R30, 0xfd, P0 ;  /* 0x000000fd1e00780c */ /* 0x000fda0000704470 */
[----:B------:R-:W-:Y:S01]  /*4410*/  @!P0 MOV R2, RZ ;  /* 0x000000ff00028202 */ /* 0x000fe20000000f00 */
[----:B------:R-:W-:Y:S06]  /*4420*/  @!P0 BRA `(.L_x_89) ;  /* 0x00000000005c8947 */ /* 0x000fec0003800000 */
[----:B------:R-:W-:Y:S02]  /*4430*/  FSETP.GTU.FTZ.AND P0, PT, |R0|, +INF , PT ;  /* 0x7f8000000000780b */ /* 0x000fe40003f1c200 */
[----:B------:R-:W-:-:S04]  /*4440*/  FSETP.GTU.FTZ.AND P2, PT, |R3|, +INF , PT ;  /* 0x7f8000000300780b */ /* 0x000fc80003f5c200 */
[----:B------:R-:W-:-:S13]  /*4450*/  PLOP3.LUT P0, PT, P0, P2, PT, 0xf8, 0x8f ;  /* 0x00000000008f781c */ /* 0x000fda0000705f70 */
[----:B------:R-:W-:Y:S05]  /*4460*/  @P0 BRA `(.L_x_90) ;  /* 0x00000004004c0947 */ /* 0x000fea0003800000 */
[----:B------:R-:W-:-:S13]  /*4470*/  LOP3.LUT P0, RZ, R3, 0x7fffffff, R0, 0xc8, !PT ;  /* 0x7fffffff03ff7812 */ /* 0x000fda000780c800 */
[----:B------:R-:W-:Y:S05]  /*4480*/  @!P0 BRA `(.L_x_91) ;  /* 0x00000004003c8947 */ /* 0x000fea0003800000 */
[C---:B------:R-:W-:Y:S02]  /*4490*/  FSETP.NEU.FTZ.AND P2, PT, |R0|.reuse, +INF , PT ;  /* 0x7f8000000000780b */ /* 0x040fe40003f5d200 */
[----:B------:R-:W-:Y:S02]  /*44a0*/  FSETP.NEU.FTZ.AND P3, PT, |R3|, +INF , PT ;  /* 0x7f8000000300780b */ /* 0x000fe40003f7d200 */
[----:B------:R-:W-:-:S11]  /*44b0*/  FSETP.NEU.FTZ.AND P0, PT, |R0|, +INF , PT ;  /* 0x7f8000000000780b */ /* 0x000fd60003f1d200 */
[----:B------:R-:W-:Y:S05]  /*44c0*/  @!P3 BRA !P2, `(.L_x_91) ;  /* 0x00000004002cb947 */ /* 0x000fea0005000000 */
[----:B------:R-:W-:-:S04]  /*44d0*/  LOP3.LUT P2, RZ, R0, 0x7fffffff, RZ, 0xc0, !PT ;  /* 0x7fffffff00ff7812 */ /* 0x000fc8000784c0ff */
[----:B------:R-:W-:-:S13]  /*44e0*/  PLOP3.LUT P2, PT, P3, P2, PT, 0x2f, 0xf2 ;  /* 0x0000000000f2781c */ /* 0x000fda0001f44577 */
[----:B------:R-:W-:Y:S05]  /*44f0*/  @P2 BRA `(.L_x_92) ;  /* 0x0000000400182947 */ /* 0x000fea0003800000 */
[----:B------:R-:W-:-:S04]  /*4500*/  LOP3.LUT P2, RZ, R3, 0x7fffffff, RZ, 0xc0, !PT ;  /* 0x7fffffff03ff7812 */ /* 0x000fc8000784c0ff */
[----:B------:R-:W-:-:S13]  /*4510*/  PLOP3.LUT P0, PT, P0, P2, PT, 0x2f, 0xf2 ;  /* 0x0000000000f2781c */ /* 0x000fda0000704577 */
[----:B------:R-:W-:Y:S05]  /*4520*/  @P0 BRA `(.L_x_93) ;  /* 0x0000000400000947 */ /* 0x000fea0003800000 */
[----:B------:R-:W-:Y:S02]  /*4530*/  ISETP.GE.AND P0, PT, R30, RZ, PT ;  /* 0x000000ff1e00720c */ /* 0x000fe40003f06270 */
[----:B------:R-:W-:-:S11]  /*4540*/  ISETP.GE.AND P2, PT, R29, RZ, PT ;  /* 0x000000ff1d00720c */ /* 0x000fd60003f46270 */
[----:B------:R-:W-:Y:S02]  /*4550*/  @P0 IMAD.MOV.U32 R2, RZ, RZ, RZ ;  /* 0x000000ffff020224 */ /* 0x000fe400078e00ff */
[----:B------:R-:W-:Y:S01]  /*4560*/  @!P0 FFMA R0, R0, 1.84467440737095516160e+19, RZ ;  /* 0x5f80000000008823 */ /* 0x000fe200000000ff */
[----:B------:R-:W-:Y:S02]  /*4570*/  @!P0 IMAD.MOV.U32 R2, RZ, RZ, -0x40 ;  /* 0xffffffc0ff028424 */ /* 0x000fe400078e00ff */
[----:B------:R-:W-:-:S03]  /*4580*/  @!P2 FFMA R3, R3, 1.84467440737095516160e+19, RZ ;  /* 0x5f8000000303a823 */ /* 0x000fc600000000ff */
[----:B------:R-:W-:-:S07]  /*4590*/  @!P2 IADD3 R2, PT, PT, R2, 0x40, RZ ;  /* 0x000000400202a810 */ /* 0x000fce0007ffe0ff */
.L_x_89:
[----:B------:R-:W-:Y:S01]  /*45a0*/  LEA R34, R4, 0xc0800000, 0x17 ;  /* 0xc080000004227811 */ /* 0x000fe200078eb8ff */
[----:B------:R-:W-:Y:S01]  /*45b0*/  VIADD R27, R27, 0xffffff81 ;  /* 0xffffff811b1b7836 */ /* 0x000fe20000000000 */
[----:B------:R-:W-:Y:S03]  /*45c0*/  BSSY.RECONVERGENT B3, `(.L_x_94) ;  /* 0x0000035000037945 */ /* 0x000fe60003800200 */
[----:B------:R-:W-:Y:S02]  /*45d0*/  IMAD.IADD R34, R3, 0x1, -R34 ;  /* 0x0000000103227824 */ /* 0x000fe400078e0a22 */
[C---:B------:R-:W-:Y:S01]  /*45e0*/  IMAD R0, R27.reuse, -0x800000, R0 ;  /* 0xff8000001b007824 */ /* 0x040fe200078e0200 */
[----:B------:R-:W-:Y:S01]  /*45f0*/  IADD3 R27, PT, PT, R27, 0x7f, -R4 ;  /* 0x0000007f1b1b7810 */ /* 0x000fe20007ffe804 */
[----:B------:R-:W0:Y:S01]  /*4600*/  MUFU.RCP R30, R34 ;  /* 0x00000022001e7308 */ /* 0x000e220000001000 */
[----:B------:R-:W-:-:S02]  /*4610*/  FADD.FTZ R3, -R34, -RZ ;  /* 0x800000ff22037221 */ /* 0x000fc40000010100 */
[----:B------:R-:W-:Y:S02]  /*4620*/  IADD3 R27, PT, PT, R27, R2, RZ ;  /* 0x000000021b1b7210 */ /* 0x000fe40007ffe0ff */
[----:B0-----:R-:W-:-:S04]  /*4630*/  FFMA R29, R30, R3, 1 ;  /* 0x3f8000001e1d7423 */ /* 0x001fc80000000003 */
[----:B------:R-:W-:-:S04]  /*4640*/  FFMA R29, R30, R29, R30 ;  /* 0x0000001d1e1d7223 */ /* 0x000fc8000000001e */
[----:B------:R-:W-:-:S04]  /*4650*/  FFMA R30, R0, R29, RZ ;  /* 0x0000001d001e7223 */ /* 0x000fc800000000ff */
[----:B------:R-:W-:-:S04]  /*4660*/  FFMA R31, R3, R30, R0 ;  /* 0x0000001e031f7223 */ /* 0x000fc80000000000 */
[----:B------:R-:W-:-:S04]  /*4670*/  FFMA R30, R29, R31, R30 ;  /* 0x0000001f1d1e7223 */ /* 0x000fc8000000001e */
[----:B------:R-:W-:-:S04]  /*4680*/  FFMA R3, R3, R30, R0 ;  /* 0x0000001e03037223 */ /* 0x000fc80000000000 */
[----:B------:R-:W-:-:S05]  /*4690*/  FFMA R0, R29, R3, R30 ;  /* 0x000000031d007223 */ /* 0x000fca000000001e */
[----:B------:R-:W-:-:S04]  /*46a0*/  SHF.R.U32.HI R4, RZ, 0x17, R0 ;  /* 0x00000017ff047819 */ /* 0x000fc80000011600 */
[----:B------:R-:W-:-:S05]  /*46b0*/  LOP3.LUT R2, R4, 0xff, RZ, 0xc0, !PT ;  /* 0x000000ff04027812 */ /* 0x000fca00078ec0ff */
[----:B------:R-:W-:-:S04]  /*46c0*/  IMAD.IADD R2, R2, 0x1, R27 ;  /* 0x0000000102027824 */ /* 0x000fc800078e021b */
[----:B------:R-:W-:-:S05]  /*46d0*/  VIADD R4, R2, 0xffffffff ;  /* 0xffffffff02047836 */ /* 0x000fca0000000000 */
[----:B------:R-:W-:-:S13]  /*46e0*/  ISETP.GE.U32.AND P0, PT, R4, 0xfe, PT ;  /* 0x000000fe0400780c */ /* 0x000fda0003f06070 */
[----:B------:R-:W-:Y:S05]  /*46f0*/  @!P0 BRA `(.L_x_95) ;  /* 0x0000000000808947 */ /* 0x000fea0003800000 */
[----:B------:R-:W-:-:S13]  /*4700*/  ISETP.GT.AND P0, PT, R2, 0xfe, PT ;  /* 0x000000fe0200780c */ /* 0x000fda0003f04270 */
[----:B------:R-:W-:Y:S05]  /*4710*/  @P0 BRA `(.L_x_96) ;  /* 0x00000000006c0947 */ /* 0x000fea0003800000 */
[----:B------:R-:W-:-:S13]  /*4720*/  ISETP.GE.AND P0, PT, R2, 0x1, PT ;  /* 0x000000010200780c */ /* 0x000fda0003f06270 */
[----:B------:R-:W-:Y:S05]  /*4730*/  @P0 BRA `(.L_x_97) ;  /* 0x0000000000740947 */ /* 0x000fea0003800000 */
[----:B------:R-:W-:Y:S02]  /*4740*/  ISETP.GE.AND P0, PT, R2, -0x18, PT ;  /* 0xffffffe80200780c */ /* 0x000fe40003f06270 */
[----:B------:R-:W-:-:S11]  /*4750*/  LOP3.LUT R0, R0, 0x80000000, RZ, 0xc0, !PT ;  /* 0x8000000000007812 */ /* 0x000fd600078ec0ff */
[----:B------:R-:W-:Y:S05]  /*4760*/  @!P0 BRA `(.L_x_97) ;  /* 0x0000000000688947 */ /* 0x000fea0003800000 */
[CCC-:B------:R-:W-:Y:S01]  /*4770*/  FFMA.RZ R4, R29.reuse, R3.reuse, R30.reuse ;  /* 0x000000031d047223 */ /* 0x1c0fe2000000c01e */
[CCC-:B------:R-:W-:Y:S01]  /*4780*/  FFMA.RP R27, R29.reuse, R3.reuse, R30.reuse ;  /* 0x000000031d1b7223 */ /* 0x1c0fe2000000801e */
[----:B------:R-:W-:Y:S01]  /*4790*/  FFMA.RM R30, R29, R3, R30 ;  /* 0x000000031d1e7223 */ /* 0x000fe2000000401e */
[----:B------:R-:W-:Y:S02]  /*47a0*/  IADD3 R3, PT, PT, R2, 0x20, RZ ;  /* 0x0000002002037810 */ /* 0x000fe40007ffe0ff */
[----:B------:R-:W-:Y:S02]  /*47b0*/  LOP3.LUT R4, R4, 0x7fffff, RZ, 0xc0, !PT ;  /* 0x007fffff04047812 */ /* 0x000fe400078ec0ff */
[----:B------:R-:W-:Y:S02]  /*47c0*/  ISETP.NE.AND P3, PT, R2, RZ, PT ;  /* 0x000000ff0200720c */ /* 0x000fe40003f65270 */
[----:B------:R-:W-:Y:S02]  /*47d0*/  LOP3.LUT R4, R4, 0x800000, RZ, 0xfc, !PT ;  /* 0x0080000004047812 */ /* 0x000fe400078efcff */
[----:B------:R-:W-:Y:S01]  /*47e0*/  ISETP.NE.AND P2, PT, R2, RZ, PT ;  /* 0x000000ff0200720c */ /* 0x000fe20003f45270 */
[----:B------:R-:W-:Y:S01]  /*47f0*/  IMAD.MOV R2, RZ, RZ, -R2 ;  /* 0x000000ffff027224 */ /* 0x000fe200078e0a02 */
[----:B------:R-:W-:-:S02]  /*4800*/  SHF.L.U32 R3, R4, R3, RZ ;  /* 0x0000000304037219 */ /* 0x000fc400000006ff */
[----:B------:R-:W-:Y:S02]  /*4810*/  FSETP.NEU.FTZ.AND P0, PT, R27, R30, PT ;  /* 0x0000001e1b00720b */ /* 0x000fe40003f1d000 */
[----:B------:R-:W-:Y:S02]  /*4820*/  SEL R27, R2, RZ, P3 ;  /* 0x000000ff021b7207 */ /* 0x000fe40001800000 */
[----:B------:R-:W-:Y:S02]  /*4830*/  ISETP.NE.AND P2, PT, R3, RZ, P2 ;  /* 0x000000ff0300720c */ /* 0x000fe40001745270 */
[----:B------:R-:W-:Y:S02]  /*4840*/  SHF.R.U32.HI R27, RZ, R27, R4 ;  /* 0x0000001bff1b7219 */ /* 0x000fe40000011604 */
[----:B------:R-:W-:Y:S02]  /*4850*/  PLOP3.LUT P0, PT, P0, P2, PT, 0xf8, 0x8f ;  /* 0x00000000008f781c */ /* 0x000fe40000705f70 */
[----:B------:R-:W-:-:S02]  /*4860*/  SHF.R.U32.HI R3, RZ, 0x1, R27 ;  /* 0x00000001ff037819 */ /* 0x000fc4000001161b */
[----:B------:R-:W-:-:S04]  /*4870*/  SEL R2, RZ, 0x1, !P0 ;  /* 0x00000001ff027807 */ /* 0x000fc80004000000 */
[----:B------:R-:W-:-:S04]  /*4880*/  LOP3.LUT R2, R2, 0x1, R3, 0xf8, !PT ;  /* 0x0000000102027812 */ /* 0x000fc800078ef803 */
[----:B------:R-:W-:-:S05]  /*4890*/  LOP3.LUT R2, R2, R27, RZ, 0xc0, !PT ;  /* 0x0000001b02027212 */ /* 0x000fca00078ec0ff */
[----:B------:R-:W-:-:S05]  /*48a0*/  IMAD.IADD R3, R3, 0x1, R2 ;  /* 0x0000000103037824 */ /* 0x000fca00078e0202 */
[----:B------:R-:W-:Y:S01]  /*48b0*/  LOP3.LUT R0, R3, R0, RZ, 0xfc, !PT ;  /* 0x0000000003007212 */ /* 0x000fe200078efcff */
[----:B------:R-:W-:Y:S06]  /*48c0*/  BRA `(.L_x_97) ;  /* 0x0000000000107947 */ /* 0x000fec0003800000 */
.L_x_96:
[----:B------:R-:W-:-:S04]  /*48d0*/  LOP3.LUT R0, R0, 0x80000000, RZ, 0xc0, !PT ;  /* 0x8000000000007812 */ /* 0x000fc800078ec0ff */
[----:B------:R-:W-:Y:S01]  /*48e0*/  LOP3.LUT R0, R0, 0x7f800000, RZ, 0xfc, !PT ;  /* 0x7f80000000007812 */ /* 0x000fe200078efcff */
[----:B------:R-:W-:Y:S06]  /*48f0*/  BRA `(.L_x_97) ;  /* 0x0000000000047947 */ /* 0x000fec0003800000 */
.L_x_95:
[----:B------:R-:W-:-:S07]  /*4900*/  LEA R0, R27, R0, 0x17 ;  /* 0x000000001b007211 */ /* 0x000fce00078eb8ff */
.L_x_97:
[----:B------:R-:W-:Y:S05]  /*4910*/  BSYNC.RECONVERGENT B3 ;  /* 0x0000000000037941 */ /* 0x000fea0003800200 */
.L_x_94:
[----:B------:R-:W-:Y:S05]  /*4920*/  BRA `(.L_x_98) ;  /* 0x0000000000207947 */ /* 0x000fea0003800000 */
.L_x_93:
[----:B------:R-:W-:-:S04]  /*4930*/  LOP3.LUT R0, R3, 0x80000000, R0, 0x48, !PT ;  /* 0x8000000003007812 */ /* 0x000fc800078e4800 */
[----:B------:R-:W-:Y:S01]  /*4940*/  LOP3.LUT R0, R0, 0x7f800000, RZ, 0xfc, !PT ;  /* 0x7f80000000007812 */ /* 0x000fe200078efcff */
[----:B------:R-:W-:Y:S06]  /*4950*/  BRA `(.L_x_98) ;  /* 0x0000000000147947 */ /* 0x000fec0003800000 */
.L_x_92:
[----:B------:R-:W-:Y:S01]  /*4960*/  LOP3.LUT R0, R3, 0x80000000, R0, 0x48, !PT ;  /* 0x8000000003007812 */ /* 0x000fe200078e4800 */
[----:B------:R-:W-:Y:S06]  /*4970*/  BRA `(.L_x_98) ;  /* 0x00000000000c7947 */ /* 0x000fec0003800000 */
.L_x_91:
[----:B------:R-:W0:Y:S01]  /*4980*/  MUFU.RSQ R0, -QNAN ;  /* 0xffc0000000007908 */ /* 0x000e220000001400 */
[----:B------:R-:W-:Y:S05]  /*4990*/  BRA `(.L_x_98) ;  /* 0x0000000000047947 */ /* 0x000fea0003800000 */
.L_x_90:
[----:B------:R-:W-:-:S07]  /*49a0*/  FADD.FTZ R0, R0, R3 ;  /* 0x0000000300007221 */ /* 0x000fce0000010000 */
.L_x_98:
[----:B------:R-:W-:Y:S05]  /*49b0*/  BSYNC.RECONVERGENT B2 ;  /* 0x0000000000027941 */ /* 0x000fea0003800200 */
.L_x_88:
[----:B------:R-:W-:-:S04]  /*49c0*/  IMAD.MOV.U32 R29, RZ, RZ, 0x0 ;  /* 0x00000000ff1d7424 */ /* 0x000fc800078e00ff */
[----:B0-----:R-:W-:Y:S05]  /*49d0*/  RET.REL.NODEC R28 `(wavetrend_batch_f32) ;  /* 0xffffffb41c887950 */ /* 0x001fea0003c3ffff */
.L_x_99:
[----:B------:R-:W-:-:S00]  /*49e0*/  BRA `(.L_x_99) ;  /* 0xfffffffc00fc7947 */ /* 0x000fc0000383ffff */
[----:B------:R-:W-:-:S00]  /*49f0*/  NOP ;  /* 0x0000000000007918 */ /* 0x000fc00000000000 */
        /* <DEDUP_REMOVED lines=8> */
.L_x_101:


//--------------------- .nv.shared.reserved.0     --------------------------
	.section	.nv.shared.reserved.0,"aw",@nobits
	.weak		__nv_reservedSMEM_offset_0_alias
	.size		__nv_reservedSMEM_offset_0_alias, 0, 64
	.other		__nv_reservedSMEM_offset_0_alias,@"STO_CUDA_RESERVED_SHARED STV_DEFAULT"
__nv_reservedSMEM_offset_0_alias:
	.zero		0
	.zero		64


//--------------------- .nv.constant0.wavetrend_batch_f32 --------------------------
	.section	.nv.constant0.wavetrend_batch_f32,"a",@progbits
	.sectionflags	@""
	.align	4
.nv.constant0.wavetrend_batch_f32:
	.zero		976


//--------------------- SYMBOLS --------------------------

	.type		.nv.reservedSmem.offset0,@object
	.size		.nv.reservedSmem.offset0,0x4
